//
// Generated by NVIDIA NVVM Compiler
//
// Compiler Build ID: CL-36424714
// Cuda compilation tools, release 13.0, V13.0.88
// Based on NVVM 20.0.0
//

.version 9.0
.target sm_100
.address_size 64

	// .globl	scatter_joint_hist

.visible .entry scatter_joint_hist(
	.param .u64 .ptr .align 1 scatter_joint_hist_param_0,
	.param .u64 .ptr .align 1 scatter_joint_hist_param_1,
	.param .u64 .ptr .align 1 scatter_joint_hist_param_2,
	.param .u64 .ptr .align 1 scatter_joint_hist_param_3,
	.param .u64 .ptr .align 1 scatter_joint_hist_param_4,
	.param .u64 .ptr .align 1 scatter_joint_hist_param_5,
	.param .u64 .ptr .align 1 scatter_joint_hist_param_6,
	.param .u64 scatter_joint_hist_param_7,
	.param .u64 scatter_joint_hist_param_8,
	.param .u64 scatter_joint_hist_param_9,
	.param .u64 scatter_joint_hist_param_10
)
{
	.reg .pred 	%p<17>;
	.reg .b32 	%r<50>;
	.reg .b32 	%f<40>;
	.reg .b64 	%rd<71>;
	.reg .b64 	%fd<79>;

	ld.param.u64 	%rd29, [scatter_joint_hist_param_0];
	ld.param.u64 	%rd30, [scatter_joint_hist_param_1];
	ld.param.u64 	%rd35, [scatter_joint_hist_param_2];
	ld.param.u64 	%rd36, [scatter_joint_hist_param_3];
	ld.param.u64 	%rd31, [scatter_joint_hist_param_4];
	ld.param.u64 	%rd37, [scatter_joint_hist_param_5];
	ld.param.u64 	%rd38, [scatter_joint_hist_param_6];
	ld.param.u64 	%rd39, [scatter_joint_hist_param_7];
	ld.param.u64 	%rd32, [scatter_joint_hist_param_8];
	ld.param.u64 	%rd33, [scatter_joint_hist_param_9];
	ld.param.u64 	%rd34, [scatter_joint_hist_param_10];
	cvta.to.global.u64 	%rd1, %rd37;
	cvta.to.global.u64 	%rd2, %rd36;
	cvta.to.global.u64 	%rd3, %rd35;
	cvta.to.global.u64 	%rd40, %rd38;
	mov.u32 	%r10, %ntid.x;
	mov.u32 	%r11, %ctaid.x;
	mov.u32 	%r12, %tid.x;
	mad.lo.s32 	%r13, %r10, %r11, %r12;
	cvt.u64.u32 	%rd4, %r13;
	mul.lo.s64 	%rd5, %rd32, %rd32;
	ld.global.f32 	%f1, [%rd40];
	setp.le.s64 	%p1, %rd39, %rd4;
	@%p1 bra 	$L__BB0_19;
	cvta.to.global.u64 	%rd6, %rd29;
	setp.lt.s64 	%p2, %rd33, 1;
	@%p2 bra 	$L__BB0_19;
	shl.b64 	%rd41, %rd4, 3;
	add.s64 	%rd42, %rd6, %rd41;
	ld.global.u64 	%rd7, [%rd42];
	mul.lo.s64 	%rd8, %rd34, %rd4;
	setp.eq.s64 	%p3, %rd32, 0;
	@%p3 bra 	$L__BB0_19;
	cvta.to.global.u64 	%rd9, %rd30;
	max.u64 	%rd44, %rd5, 1;
	and.b64  	%rd10, %rd44, 1;
	and.b64  	%rd11, %rd44, -4;
	add.s64 	%rd12, %rd3, 4;
	cvta.to.global.u64 	%rd13, %rd31;
	mul.lo.s64 	%rd14, %rd7, %rd33;
	mov.b64 	%rd65, 0;
$L__BB0_4:
	setp.lt.u64 	%p4, %rd5, 2;
	shl.b64 	%rd46, %rd65, 4;
	add.s64 	%rd47, %rd13, %rd46;
	ld.global.u64 	%rd48, [%rd47];
	ld.global.u64 	%rd49, [%rd47+8];
	add.s64 	%rd50, %rd48, %rd8;
	shl.b64 	%rd51, %rd50, 2;
	add.s64 	%rd52, %rd9, %rd51;
	ld.global.f32 	%f2, [%rd52];
	add.s64 	%rd53, %rd49, %rd8;
	shl.b64 	%rd54, %rd53, 2;
	add.s64 	%rd55, %rd9, %rd54;
	ld.global.f32 	%f3, [%rd55];
	add.s64 	%rd16, %rd65, %rd14;
	mov.b64 	%rd70, 0;
	@%p4 bra 	$L__BB0_13;
	add.s64 	%rd67, %rd2, 4;
	mul.lo.s64 	%rd56, %rd5, %rd16;
	shl.b64 	%rd57, %rd56, 2;
	add.s64 	%rd58, %rd1, %rd57;
	add.s64 	%rd68, %rd58, 4;
	mov.u64 	%rd66, %rd12;
	mov.u64 	%rd69, %rd11;
$L__BB0_6:
	ld.global.f32 	%f7, [%rd66+-4];
	sub.f32 	%f8, %f2, %f7;
	div.rn.f32 	%f9, %f8, %f1;
	ld.global.f32 	%f10, [%rd67+-4];
	sub.f32 	%f11, %f3, %f10;
	div.rn.f32 	%f12, %f11, %f1;
	mul.f32 	%f13, %f12, %f12;
	fma.rn.f32 	%f14, %f9, %f9, %f13;
	cvt.f64.f32 	%fd16, %f14;
	mul.f64 	%fd1, %fd16, 0dBFE0000000000000;
	fma.rn.f64 	%fd17, %fd1, 0d3FF71547652B82FE, 0d4338000000000000;
	{
	.reg .b32 %temp; 
	mov.b64 	{%r1, %temp}, %fd17;
	}
	mov.f64 	%fd18, 0dC338000000000000;
	add.rn.f64 	%fd19, %fd17, %fd18;
	fma.rn.f64 	%fd20, %fd19, 0dBFE62E42FEFA39EF, %fd1;
	fma.rn.f64 	%fd21, %fd19, 0dBC7ABC9E3B39803F, %fd20;
	fma.rn.f64 	%fd22, %fd21, 0d3E5ADE1569CE2BDF, 0d3E928AF3FCA213EA;
	fma.rn.f64 	%fd23, %fd22, %fd21, 0d3EC71DEE62401315;
	fma.rn.f64 	%fd24, %fd23, %fd21, 0d3EFA01997C89EB71;
	fma.rn.f64 	%fd25, %fd24, %fd21, 0d3F2A01A014761F65;
	fma.rn.f64 	%fd26, %fd25, %fd21, 0d3F56C16C1852B7AF;
	fma.rn.f64 	%fd27, %fd26, %fd21, 0d3F81111111122322;
	fma.rn.f64 	%fd28, %fd27, %fd21, 0d3FA55555555502A1;
	fma.rn.f64 	%fd29, %fd28, %fd21, 0d3FC5555555555511;
	fma.rn.f64 	%fd30, %fd29, %fd21, 0d3FE000000000000B;
	fma.rn.f64 	%fd31, %fd30, %fd21, 0d3FF0000000000000;
	fma.rn.f64 	%fd32, %fd31, %fd21, 0d3FF0000000000000;
	{
	.reg .b32 %temp; 
	mov.b64 	{%r2, %temp}, %fd32;
	}
	{
	.reg .b32 %temp; 
	mov.b64 	{%temp, %r3}, %fd32;
	}
	shl.b32 	%r14, %r1, 20;
	add.s32 	%r15, %r14, %r3;
	mov.b64 	%fd76, {%r2, %r15};
	{
	.reg .b32 %temp; 
	mov.b64 	{%temp, %r16}, %fd1;
	}
	mov.b32 	%f15, %r16;
	abs.f32 	%f4, %f15;
	setp.lt.f32 	%p5, %f4, 0f4086232B;
	@%p5 bra 	$L__BB0_9;
	setp.lt.f64 	%p6, %fd1, 0d0000000000000000;
	add.f64 	%fd33, %fd1, 0d7FF0000000000000;
	selp.f64 	%fd76, 0d0000000000000000, %fd33, %p6;
	setp.geu.f32 	%p7, %f4, 0f40874800;
	@%p7 bra 	$L__BB0_9;
	shr.u32 	%r17, %r1, 31;
	add.s32 	%r18, %r1, %r17;
	shr.s32 	%r19, %r18, 1;
	shl.b32 	%r20, %r19, 20;
	add.s32 	%r21, %r3, %r20;
	mov.b64 	%fd34, {%r2, %r21};
	sub.s32 	%r22, %r1, %r19;
	shl.b32 	%r23, %r22, 20;
	add.s32 	%r24, %r23, 1072693248;
	mov.b32 	%r25, 0;
	mov.b64 	%fd35, {%r25, %r24};
	mul.f64 	%fd76, %fd35, %fd34;
$L__BB0_9:
	cvt.rn.f32.f64 	%f16, %fd76;
	atom.global.add.f32 	%f17, [%rd68+-4], %f16;
	ld.global.f32 	%f18, [%rd66];
	sub.f32 	%f19, %f2, %f18;
	div.rn.f32 	%f20, %f19, %f1;
	ld.global.f32 	%f21, [%rd67];
	sub.f32 	%f22, %f3, %f21;
	div.rn.f32 	%f23, %f22, %f1;
	mul.f32 	%f24, %f23, %f23;
	fma.rn.f32 	%f25, %f20, %f20, %f24;
	cvt.f64.f32 	%fd36, %f25;
	mul.f64 	%fd6, %fd36, 0dBFE0000000000000;
	fma.rn.f64 	%fd37, %fd6, 0d3FF71547652B82FE, 0d4338000000000000;
	{
	.reg .b32 %temp; 
	mov.b64 	{%r4, %temp}, %fd37;
	}
	mov.f64 	%fd38, 0dC338000000000000;
	add.rn.f64 	%fd39, %fd37, %fd38;
	fma.rn.f64 	%fd40, %fd39, 0dBFE62E42FEFA39EF, %fd6;
	fma.rn.f64 	%fd41, %fd39, 0dBC7ABC9E3B39803F, %fd40;
	fma.rn.f64 	%fd42, %fd41, 0d3E5ADE1569CE2BDF, 0d3E928AF3FCA213EA;
	fma.rn.f64 	%fd43, %fd42, %fd41, 0d3EC71DEE62401315;
	fma.rn.f64 	%fd44, %fd43, %fd41, 0d3EFA01997C89EB71;
	fma.rn.f64 	%fd45, %fd44, %fd41, 0d3F2A01A014761F65;
	fma.rn.f64 	%fd46, %fd45, %fd41, 0d3F56C16C1852B7AF;
	fma.rn.f64 	%fd47, %fd46, %fd41, 0d3F81111111122322;
	fma.rn.f64 	%fd48, %fd47, %fd41, 0d3FA55555555502A1;
	fma.rn.f64 	%fd49, %fd48, %fd41, 0d3FC5555555555511;
	fma.rn.f64 	%fd50, %fd49, %fd41, 0d3FE000000000000B;
	fma.rn.f64 	%fd51, %fd50, %fd41, 0d3FF0000000000000;
	fma.rn.f64 	%fd52, %fd51, %fd41, 0d3FF0000000000000;
	{
	.reg .b32 %temp; 
	mov.b64 	{%r5, %temp}, %fd52;
	}
	{
	.reg .b32 %temp; 
	mov.b64 	{%temp, %r6}, %fd52;
	}
	shl.b32 	%r26, %r4, 20;
	add.s32 	%r27, %r26, %r6;
	mov.b64 	%fd77, {%r5, %r27};
	{
	.reg .b32 %temp; 
	mov.b64 	{%temp, %r28}, %fd6;
	}
	mov.b32 	%f26, %r28;
	abs.f32 	%f5, %f26;
	setp.lt.f32 	%p8, %f5, 0f4086232B;
	@%p8 bra 	$L__BB0_12;
	setp.lt.f64 	%p9, %fd6, 0d0000000000000000;
	add.f64 	%fd53, %fd6, 0d7FF0000000000000;
	selp.f64 	%fd77, 0d0000000000000000, %fd53, %p9;
	setp.geu.f32 	%p10, %f5, 0f40874800;
	@%p10 bra 	$L__BB0_12;
	shr.u32 	%r29, %r4, 31;
	add.s32 	%r30, %r4, %r29;
	shr.s32 	%r31, %r30, 1;
	shl.b32 	%r32, %r31, 20;
	add.s32 	%r33, %r6, %r32;
	mov.b64 	%fd54, {%r5, %r33};
	sub.s32 	%r34, %r4, %r31;
	shl.b32 	%r35, %r34, 20;
	add.s32 	%r36, %r35, 1072693248;
	mov.b32 	%r37, 0;
	mov.b64 	%fd55, {%r37, %r36};
	mul.f64 	%fd77, %fd55, %fd54;
$L__BB0_12:
	cvt.rn.f32.f64 	%f27, %fd77;
	atom.global.add.f32 	%f28, [%rd68], %f27;
	add.s64 	%rd69, %rd69, -2;
	add.s64 	%rd68, %rd68, 8;
	add.s64 	%rd67, %rd67, 8;
	add.s64 	%rd66, %rd66, 8;
	setp.ne.s64 	%p11, %rd69, 0;
	mov.u64 	%rd70, %rd11;
	@%p11 bra 	$L__BB0_6;
$L__BB0_13:
	setp.eq.s64 	%p12, %rd10, 0;
	@%p12 bra 	$L__BB0_18;
	shl.b64 	%rd59, %rd70, 2;
	add.s64 	%rd60, %rd3, %rd59;
	ld.global.f32 	%f29, [%rd60];
	sub.f32 	%f30, %f2, %f29;
	div.rn.f32 	%f31, %f30, %f1;
	add.s64 	%rd61, %rd2, %rd59;
	ld.global.f32 	%f32, [%rd61];
	sub.f32 	%f33, %f3, %f32;
	div.rn.f32 	%f34, %f33, %f1;
	mul.f32 	%f35, %f34, %f34;
	fma.rn.f32 	%f36, %f31, %f31, %f35;
	cvt.f64.f32 	%fd56, %f36;
	mul.f64 	%fd11, %fd56, 0dBFE0000000000000;
	fma.rn.f64 	%fd57, %fd11, 0d3FF71547652B82FE, 0d4338000000000000;
	{
	.reg .b32 %temp; 
	mov.b64 	{%r7, %temp}, %fd57;
	}
	mov.f64 	%fd58, 0dC338000000000000;
	add.rn.f64 	%fd59, %fd57, %fd58;
	fma.rn.f64 	%fd60, %fd59, 0dBFE62E42FEFA39EF, %fd11;
	fma.rn.f64 	%fd61, %fd59, 0dBC7ABC9E3B39803F, %fd60;
	fma.rn.f64 	%fd62, %fd61, 0d3E5ADE1569CE2BDF, 0d3E928AF3FCA213EA;
	fma.rn.f64 	%fd63, %fd62, %fd61, 0d3EC71DEE62401315;
	fma.rn.f64 	%fd64, %fd63, %fd61, 0d3EFA01997C89EB71;
	fma.rn.f64 	%fd65, %fd64, %fd61, 0d3F2A01A014761F65;
	fma.rn.f64 	%fd66, %fd65, %fd61, 0d3F56C16C1852B7AF;
	fma.rn.f64 	%fd67, %fd66, %fd61, 0d3F81111111122322;
	fma.rn.f64 	%fd68, %fd67, %fd61, 0d3FA55555555502A1;
	fma.rn.f64 	%fd69, %fd68, %fd61, 0d3FC5555555555511;
	fma.rn.f64 	%fd70, %fd69, %fd61, 0d3FE000000000000B;
	fma.rn.f64 	%fd71, %fd70, %fd61, 0d3FF0000000000000;
	fma.rn.f64 	%fd72, %fd71, %fd61, 0d3FF0000000000000;
	{
	.reg .b32 %temp; 
	mov.b64 	{%r8, %temp}, %fd72;
	}
	{
	.reg .b32 %temp; 
	mov.b64 	{%temp, %r9}, %fd72;
	}
	shl.b32 	%r38, %r7, 20;
	add.s32 	%r39, %r38, %r9;
	mov.b64 	%fd78, {%r8, %r39};
	{
	.reg .b32 %temp; 
	mov.b64 	{%temp, %r40}, %fd11;
	}
	mov.b32 	%f37, %r40;
	abs.f32 	%f6, %f37;
	setp.lt.f32 	%p13, %f6, 0f4086232B;
	@%p13 bra 	$L__BB0_17;
	setp.lt.f64 	%p14, %fd11, 0d0000000000000000;
	add.f64 	%fd73, %fd11, 0d7FF0000000000000;
	selp.f64 	%fd78, 0d0000000000000000, %fd73, %p14;
	setp.geu.f32 	%p15, %f6, 0f40874800;
	@%p15 bra 	$L__BB0_17;
	shr.u32 	%r41, %r7, 31;
	add.s32 	%r42, %r7, %r41;
	shr.s32 	%r43, %r42, 1;
	shl.b32 	%r44, %r43, 20;
	add.s32 	%r45, %r9, %r44;
	mov.b64 	%fd74, {%r8, %r45};
	sub.s32 	%r46, %r7, %r43;
	shl.b32 	%r47, %r46, 20;
	add.s32 	%r48, %r47, 1072693248;
	mov.b32 	%r49, 0;
	mov.b64 	%fd75, {%r49, %r48};
	mul.f64 	%fd78, %fd75, %fd74;
$L__BB0_17:
	cvt.rn.f32.f64 	%f38, %fd78;
	mad.lo.s64 	%rd62, %rd16, %rd5, %rd70;
	shl.b64 	%rd63, %rd62, 2;
	add.s64 	%rd64, %rd1, %rd63;
	atom.global.add.f32 	%f39, [%rd64], %f38;
$L__BB0_18:
	add.s64 	%rd65, %rd65, 1;
	setp.ne.s64 	%p16, %rd65, %rd33;
	@%p16 bra 	$L__BB0_4;
$L__BB0_19:
	ret;

}


// ===== COMPILED SASS (sm_100) =====

	.target	sm_100

	.elftype	@"ET_EXEC"


//--------------------- .note.nv.tkinfo           --------------------------
	.section	.note.nv.tkinfo,"",@"SHT_NOTE"
	.sectionflags	@"SHF_NOTE_NV_TKINFO"
	.tkinfo
        /*0018*/ 	.word	0x00000002
        /*0030*/ 	.string	""
        /*0030*/ 	.string	"ptxas"
        /*0030*/ 	.string	"Cuda compilation tools, release 13.0, V13.0.88"
        /*0030*/ 	.string	"Build cuda_13.0.r13.0/compiler.36424714_0"
        /*0030*/ 	.string	"-arch sm_100 -m 64 "



//--------------------- .note.nv.cuinfo           --------------------------
	.section	.note.nv.cuinfo,"",@"SHT_NOTE"
	.sectionflags	@"SHF_NOTE_NV_CUINFO"
        /*0018*/ 	.short	0x0002
        /*001a*/ 	.short	0x0064
        /*001c*/ 	.short	0x0082
	.zero		2


//--------------------- .nv.info                  --------------------------
	.section	.nv.info,"",@"SHT_CUDA_INFO"
	.align	4


	//----- nvinfo : EIATTR_REGCOUNT
	.align		4
        /*0000*/ 	.byte	0x04, 0x2f
        /*0002*/ 	.short	(.L_1 - .L_0)
	.align		4
.L_0:
        /*0004*/ 	.word	index@(scatter_joint_hist)
        /*0008*/ 	.word	0x0000001d


	//----- nvinfo : EIATTR_FRAME_SIZE
	.align		4
.L_1:
        /*000c*/ 	.byte	0x04, 0x11
        /*000e*/ 	.short	(.L_3 - .L_2)
	.align		4
.L_2:
        /*0010*/ 	.word	index@($__internal_0_$__cuda_sm3x_div_rn_noftz_f32_slowpath)
        /*0014*/ 	.word	0x00000000


	//----- nvinfo : EIATTR_FRAME_SIZE
	.align		4
.L_3:
        /*0018*/ 	.byte	0x04, 0x11
        /*001a*/ 	.short	(.L_5 - .L_4)
	.align		4
.L_4:
        /*001c*/ 	.word	index@(scatter_joint_hist)
        /*0020*/ 	.word	0x00000000


	//----- nvinfo : EIATTR_MIN_STACK_SIZE
	.align		4
.L_5:
        /*0024*/ 	.byte	0x04, 0x12
        /*0026*/ 	.short	(.L_7 - .L_6)
	.align		4
.L_6:
        /*0028*/ 	.word	index@(scatter_joint_hist)
        /*002c*/ 	.word	0x00000000
.L_7:


//--------------------- .nv.compat                --------------------------
	.section	.nv.compat,"",@"SHT_CUDA_COMPAT_INFO"
	.align	4
        /*0000*/ 	.byte	0x02, 0x09, 0x00, 0x00, 0x02, 0x02, 0x01, 0x00, 0x02, 0x05, 0x05, 0x00, 0x03, 0x07, 0x01, 0x01
        /*0010*/ 	.byte	0x02, 0x03, 0x00, 0x00, 0x02, 0x06, 0x01, 0x00, 0x04, 0x0b, 0x08, 0x00, 0x01, 0x00, 0x00, 0x00
        /*0020*/ 	.byte	0x00, 0x00, 0x00, 0x00


//--------------------- .nv.info.scatter_joint_hist --------------------------
	.section	.nv.info.scatter_joint_hist,"",@"SHT_CUDA_INFO"
	.sectionflags	@""
	.align	4


	//----- nvinfo : EIATTR_CUDA_API_VERSION
	.align		4
        /*0000*/ 	.byte	0x04, 0x37
        /*0002*/ 	.short	(.L_9 - .L_8)
.L_8:
        /*0004*/ 	.word	0x00000082


	//----- nvinfo : EIATTR_KPARAM_INFO
	.align		4
.L_9:
        /*0008*/ 	.byte	0x04, 0x17
        /*000a*/ 	.short	(.L_11 - .L_10)
.L_10:
        /*000c*/ 	.word	0x00000000
        /*0010*/ 	.short	0x000a
        /*0012*/ 	.short	0x0050
        /*0014*/ 	.byte	0x00, 0xf0, 0x21, 0x00


	//----- nvinfo : EIATTR_KPARAM_INFO
	.align		4
.L_11:
        /*0018*/ 	.byte	0x04, 0x17
        /*001a*/ 	.short	(.L_13 - .L_12)
.L_12:
        /*001c*/ 	.word	0x00000000
        /*0020*/ 	.short	0x0009
        /*0022*/ 	.short	0x0048
        /*0024*/ 	.byte	0x00, 0xf0, 0x21, 0x00


	//----- nvinfo : EIATTR_KPARAM_INFO
	.align		4
.L_13:
        /*0028*/ 	.byte	0x04, 0x17
        /*002a*/ 	.short	(.L_15 - .L_14)
.L_14:
        /*002c*/ 	.word	0x00000000
        /*0030*/ 	.short	0x0008
        /*0032*/ 	.short	0x0040
        /*0034*/ 	.byte	0x00, 0xf0, 0x21, 0x00


	//----- nvinfo : EIATTR_KPARAM_INFO
	.align		4
.L_15:
        /*0038*/ 	.byte	0x04, 0x17
        /*003a*/ 	.short	(.L_17 - .L_16)
.L_16:
        /*003c*/ 	.word	0x00000000
        /*0040*/ 	.short	0x0007
        /*0042*/ 	.short	0x0038
        /*0044*/ 	.byte	0x00, 0xf0, 0x21, 0x00


	//----- nvinfo : EIATTR_KPARAM_INFO
	.align		4
.L_17:
        /*0048*/ 	.byte	0x04, 0x17
        /*004a*/ 	.short	(.L_19 - .L_18)
.L_18:
        /*004c*/ 	.word	0x00000000
        /*0050*/ 	.short	0x0006
        /*0052*/ 	.short	0x0030
        /*0054*/ 	.byte	0x00, 0xf5, 0x21, 0x00


	//----- nvinfo : EIATTR_KPARAM_INFO
	.align		4
.L_19:
        /*0058*/ 	.byte	0x04, 0x17
        /*005a*/ 	.short	(.L_21 - .L_20)
.L_20:
        /*005c*/ 	.word	0x00000000
        /*0060*/ 	.short	0x0005
        /*0062*/ 	.short	0x0028
        /*0064*/ 	.byte	0x00, 0xf5, 0x21, 0x00


	//----- nvinfo : EIATTR_KPARAM_INFO
	.align		4
.L_21:
        /*0068*/ 	.byte	0x04, 0x17
        /*006a*/ 	.short	(.L_23 - .L_22)
.L_22:
        /*006c*/ 	.word	0x00000000
        /*0070*/ 	.short	0x0004
        /*0072*/ 	.short	0x0020
        /*0074*/ 	.byte	0x00, 0xf5, 0x21, 0x00


	//----- nvinfo : EIATTR_KPARAM_INFO
	.align		4
.L_23:
        /*0078*/ 	.byte	0x04, 0x17
        /*007a*/ 	.short	(.L_25 - .L_24)
.L_24:
        /*007c*/ 	.word	0x00000000
        /*0080*/ 	.short	0x0003
        /*0082*/ 	.short	0x0018
        /*0084*/ 	.byte	0x00, 0xf5, 0x21, 0x00


	//----- nvinfo : EIATTR_KPARAM_INFO
	.align		4
.L_25:
        /*0088*/ 	.byte	0x04, 0x17
        /*008a*/ 	.short	(.L_27 - .L_26)
.L_26:
        /*008c*/ 	.word	0x00000000
        /*0090*/ 	.short	0x0002
        /*0092*/ 	.short	0x0010
        /*0094*/ 	.byte	0x00, 0xf5, 0x21, 0x00


	//----- nvinfo : EIATTR_KPARAM_INFO
	.align		4
.L_27:
        /*0098*/ 	.byte	0x04, 0x17
        /*009a*/ 	.short	(.L_29 - .L_28)
.L_28:
        /*009c*/ 	.word	0x00000000
        /*00a0*/ 	.short	0x0001
        /*00a2*/ 	.short	0x0008
        /*00a4*/ 	.byte	0x00, 0xf5, 0x21, 0x00


	//----- nvinfo : EIATTR_KPARAM_INFO
	.align		4
.L_29:
        /*00a8*/ 	.byte	0x04, 0x17
        /*00aa*/ 	.short	(.L_31 - .L_30)
.L_30:
        /*00ac*/ 	.word	0x00000000
        /*00b0*/ 	.short	0x0000
        /*00b2*/ 	.short	0x0000
        /*00b4*/ 	.byte	0x00, 0xf5, 0x21, 0x00


	//----- nvinfo : EIATTR_SPARSE_MMA_MASK
	.align		4
.L_31:
        /*00b8*/ 	.byte	0x03, 0x50
        /*00ba*/ 	.short	0x0000


	//----- nvinfo : EIATTR_MAXREG_COUNT
	.align		4
        /*00bc*/ 	.byte	0x03, 0x1b
        /*00be*/ 	.short	0x00ff


	//----- nvinfo : EIATTR_MERCURY_ISA_VERSION
	.align		4
        /*00c0*/ 	.byte	0x03, 0x5f
        /*00c2*/ 	.short	0x0101


	//----- nvinfo : EIATTR_VRC_CTA_INIT_COUNT
	.align		4
        /*00c4*/ 	.byte	0x02, 0x4a
	.zero		1
	.zero		1


	//----- nvinfo : EIATTR_EXIT_INSTR_OFFSETS
	.align		4
        /*00c8*/ 	.byte	0x04, 0x1c
        /*00ca*/ 	.short	(.L_33 - .L_32)


	//   ....[0]....
.L_32:
        /*00cc*/ 	.word	0x00000080


	//   ....[1]....
        /*00d0*/ 	.word	0x000000c0


	//   ....[2]....
        /*00d4*/ 	.word	0x00000160


	//   ....[3]....
        /*00d8*/ 	.word	0x00001a40


	//----- nvinfo : EIATTR_CRS_STACK_SIZE
	.align		4
.L_33:
        /*00dc*/ 	.byte	0x04, 0x1e
        /*00de*/ 	.short	(.L_35 - .L_34)
.L_34:
        /*00e0*/ 	.word	0x00000000


	//----- nvinfo : EIATTR_CBANK_PARAM_SIZE
	.align		4
.L_35:
        /*00e4*/ 	.byte	0x03, 0x19
        /*00e6*/ 	.short	0x0058


	//----- nvinfo : EIATTR_PARAM_CBANK
	.align		4
        /*00e8*/ 	.byte	0x04, 0x0a
        /*00ea*/ 	.short	(.L_37 - .L_36)
	.align		4
.L_36:
        /*00ec*/ 	.word	index@(.nv.constant0.scatter_joint_hist)
        /*00f0*/ 	.short	0x0380
        /*00f2*/ 	.short	0x0058


	//----- nvinfo : EIATTR_SW_WAR
	.align		4
.L_37:
        /*00f4*/ 	.byte	0x04, 0x36
        /*00f6*/ 	.short	(.L_39 - .L_38)
.L_38:
        /*00f8*/ 	.word	0x00000008
.L_39:


//--------------------- .nv.callgraph             --------------------------
	.section	.nv.callgraph,"",@"SHT_CUDA_CALLGRAPH"
	.align	4
	.sectionentsize	8
	.align		4
        /*0000*/ 	.word	0x00000000
	.align		4
        /*0004*/ 	.word	0xffffffff
	.align		4
        /*0008*/ 	.word	0x00000000
	.align		4
        /*000c*/ 	.word	0xfffffffe
	.align		4
        /*0010*/ 	.word	0x00000000
	.align		4
        /*0014*/ 	.word	0xfffffffd
	.align		4
        /*0018*/ 	.word	0x00000000
	.align		4
        /*001c*/ 	.word	0xfffffffc


//--------------------- .text.scatter_joint_hist  --------------------------
	.section	.text.scatter_joint_hist,"ax",@progbits
	.align	128
        .global         scatter_joint_hist
        .type           scatter_joint_hist,@function
        .size           scatter_joint_hist,(.L_x_34 - scatter_joint_hist)
        .other          scatter_joint_hist,@"STO_CUDA_ENTRY STV_DEFAULT"
scatter_joint_hist:
.text.scatter_joint_hist:
[----:B------:R-:W-:Y:S01]  /*0000*/  LDC R1, c[0x0][0x37c] ;  /* 0x0000df00ff017b82 */ /* 0x000fe20000000800 */
[----:B------:R-:W0:Y:S01]  /*0010*/  S2R R14, SR_CTAID.X ;  /* 0x00000000000e7919 */ /* 0x000e220000002500 */
[----:B------:R-:W0:Y:S01]  /*0020*/  LDCU UR4, c[0x0][0x360] ;  /* 0x00006c00ff0477ac */ /* 0x000e220008000800 */
[----:B------:R-:W0:Y:S01]  /*0030*/  S2R R3, SR_TID.X ;  /* 0x0000000000037919 */ /* 0x000e220000002100 */
[----:B------:R-:W1:Y:S01]  /*0040*/  LDCU.64 UR6, c[0x0][0x3b8] ;  /* 0x00007700ff0677ac */ /* 0x000e620008000a00 */
[----:B0-----:R-:W-:-:S05]  /*0050*/  IMAD R14, R14, UR4, R3 ;  /* 0x000000040e0e7c24 */ /* 0x001fca000f8e0203 */
[----:B-1----:R-:W-:-:S04]  /*0060*/  ISETP.GE.U32.AND P0, PT, R14, UR6, PT ;  /* 0x000000060e007c0c */ /* 0x002fc8000bf06070 */
[----:B------:R-:W-:-:S13]  /*0070*/  ISETP.GE.AND.EX P0, PT, RZ, UR7, PT, P0 ;  /* 0x00000007ff007c0c */ /* 0x000fda000bf06300 */
[----:B------:R-:W-:Y:S05]  /*0080*/  @P0 EXIT ;  /* 0x000000000000094d */ /* 0x000fea0003800000 */
[----:B------:R-:W0:Y:S02]  /*0090*/  LDC.64 R2, c[0x0][0x3c8] ;  /* 0x0000f200ff027b82 */ /* 0x000e240000000a00 */
[----:B0-----:R-:W-:-:S04]  /*00a0*/  ISETP.GE.U32.AND P0, PT, R2, 0x1, PT ;  /* 0x000000010200780c */ /* 0x001fc80003f06070 */
[----:B------:R-:W-:-:S13]  /*00b0*/  ISETP.GE.AND.EX P0, PT, R3, RZ, PT, P0 ;  /* 0x000000ff0300720c */ /* 0x000fda0003f06300 */
[----:B------:R-:W-:Y:S05]  /*00c0*/  @!P0 EXIT ;  /* 0x000000000000894d */ /* 0x000fea0003800000 */
[----:B------:R-:W0:Y:S01]  /*00d0*/  LDCU.64 UR6, c[0x0][0x3c0] ;  /* 0x00007800ff0677ac */ /* 0x000e220008000a00 */
[----:B------:R-:W1:Y:S01]  /*00e0*/  LDCU.64 UR8, c[0x0][0x380] ;  /* 0x00007000ff0877ac */ /* 0x000e620008000a00 */
[----:B0-----:R-:W-:Y:S01]  /*00f0*/  ISETP.NE.U32.AND P0, PT, RZ, UR6, PT ;  /* 0x00000006ff007c0c */ /* 0x001fe2000bf05070 */
[----:B------:R-:W-:Y:S02]  /*0100*/  UIMAD UR4, UR7, UR6, URZ ;  /* 0x00000006070472a4 */ /* 0x000fe4000f8e02ff */
[----:B------:R-:W-:Y:S01]  /*0110*/  UIMAD.WIDE.U32 UR20, UR6, UR6, URZ ;  /* 0x00000006061472a5 */ /* 0x000fe2000f8e00ff */
[----:B------:R-:W-:Y:S01]  /*0120*/  ISETP.NE.AND.EX P0, PT, RZ, UR7, PT, P0 ;  /* 0x00000007ff007c0c */ /* 0x000fe2000bf05300 */
[----:B------:R-:W-:Y:S01]  /*0130*/  UIMAD UR4, UR6, UR7, UR4 ;  /* 0x00000007060472a4 */ /* 0x000fe2000f8e0204 */
[----:B-1----:R-:W-:-:S04]  /*0140*/  LEA R6, P1, R14, UR8, 0x3 ;  /* 0x000000080e067c11 */ /* 0x002fc8000f8218ff */
[----:B------:R-:W-:-:S07]  /*0150*/  LEA.HI.X R7, R14, UR9, RZ, 0x3, P1 ;  /* 0x000000090e077c11 */ /* 0x000fce00088f1cff */
[----:B------:R-:W-:Y:S05]  /*0160*/  @!P0 EXIT ;  /* 0x000000000000894d */ /* 0x000fea0003800000 */
[----:B------:R-:W0:Y:S01]  /*0170*/  LDC.64 R2, c[0x0][0x3b0] ;  /* 0x0000ec00ff027b82 */ /* 0x000e220000000a00 */
[----:B------:R-:W1:Y:S01]  /*0180*/  LDCU.64 UR22, c[0x0][0x358] ;  /* 0x00006b00ff1677ac */ /* 0x000e620008000a00 */
[----:B------:R-:W2:Y:S01]  /*0190*/  LDCU.64 UR6, c[0x0][0x390] ;  /* 0x00007200ff0677ac */ /* 0x000ea20008000a00 */
[----:B-1----:R-:W5:Y:S04]  /*01a0*/  LDG.E.64 R6, desc[UR22][R6.64] ;  /* 0x0000001606067981 */ /* 0x002f68000c1e1b00 */
[----:B0-----:R0:W5:Y:S01]  /*01b0*/  LDG.E R3, desc[UR22][R2.64] ;  /* 0x0000001602037981 */ /* 0x001162000c1e1900 */
[----:B------:R-:W-:Y:S02]  /*01c0*/  UIADD3 UR8, UPT, UPT, UR21, UR4, URZ ;  /* 0x0000000415087290 */ /* 0x000fe4000fffe0ff */
[----:B------:R-:W-:-:S04]  /*01d0*/  UISETP.GT.U32.AND UP0, UPT, UR20, 0x1, UPT ;  /* 0x000000011400788c */ /* 0x000fc8000bf04070 */
[----:B------:R-:W-:Y:S02]  /*01e0*/  UISETP.GT.U32.AND.EX UP0, UPT, UR8, URZ, UPT, UP0 ;  /* 0x000000ff0800728c */ /* 0x000fe4000bf04100 */
[----:B--2---:R-:W-:Y:S02]  /*01f0*/  UIADD3 UR9, UP1, UPT, UR6, 0x4, URZ ;  /* 0x0000000406097890 */ /* 0x004fe4000ff3e0ff */
[----:B------:R-:W-:Y:S02]  /*0200*/  USEL UR17, UR20, 0x1, UP0 ;  /* 0x0000000114117887 */ /* 0x000fe40008000000 */
[----:B------:R-:W-:Y:S02]  /*0210*/  UIADD3.X UR10, UPT, UPT, URZ, UR7, URZ, UP1, !UPT ;  /* 0x00000007ff0a7290 */ /* 0x000fe40008ffe4ff */
[----:B------:R-:W-:Y:S02]  /*0220*/  USEL UR11, UR8, URZ, UP0 ;  /* 0x000000ff080b7287 */ /* 0x000fe40008000000 */
[----:B------:R-:W-:Y:S01]  /*0230*/  ULOP3.LUT UR12, UR17, 0xfffffffc, URZ, 0xc0, !UPT ;  /* 0xfffffffc110c7892 */ /* 0x000fe2000f8ec0ff */
[----:B------:R-:W-:Y:S01]  /*0240*/  UMOV UR4, URZ ;  /* 0x000000ff00047c82 */ /* 0x000fe20008000000 */
[----:B0-----:R-:W-:-:S10]  /*0250*/  UMOV UR5, URZ ;  /* 0x000000ff00057c82 */ /* 0x001fd40008000000 */
.L_x_21:
[----:B0-----:R-:W0:Y:S01]  /*0260*/  LDCU.64 UR6, c[0x0][0x3a0] ;  /* 0x00007400ff0677ac */ /* 0x001e220008000a00 */
[----:B------:R-:W1:Y:S01]  /*0270*/  LDCU.64 UR14, c[0x0][0x388] ;  /* 0x00007100ff0e77ac */ /* 0x000e620008000a00 */
[----:B0-----:R-:W-:-:S04]  /*0280*/  ULEA UR6, UP0, UR4, UR6, 0x4 ;  /* 0x0000000604067291 */ /* 0x001fc8000f8020ff */
[----:B------:R-:W-:Y:S02]  /*0290*/  ULEA.HI.X UR7, UR4, UR7, UR5, 0x4, UP0 ;  /* 0x0000000704077291 */ /* 0x000fe400080f2405 */
[----:B------:R-:W-:-:S04]  /*02a0*/  IMAD.U32 R4, RZ, RZ, UR6 ;  /* 0x00000006ff047e24 */ /* 0x000fc8000f8e00ff */
[----:B------:R-:W-:-:S05]  /*02b0*/  IMAD.U32 R5, RZ, RZ, UR7 ;  /* 0x00000007ff057e24 */ /* 0x000fca000f8e00ff */
[----:B------:R-:W2:Y:S01]  /*02c0*/  LDG.E.64 R8, desc[UR22][R4.64] ;  /* 0x0000001604087981 */ /* 0x000ea2000c1e1b00 */
[----:B------:R-:W0:Y:S03]  /*02d0*/  LDCU.64 UR6, c[0x0][0x3d0] ;  /* 0x00007a00ff0677ac */ /* 0x000e260008000a00 */
[----:B------:R3:W4:Y:S02]  /*02e0*/  LDG.E.64 R10, desc[UR22][R4.64+0x8] ;  /* 0x00000816040a7981 */ /* 0x000724000c1e1b00 */
[----:B---3--:R-:W3:Y:S01]  /*02f0*/  LDC.64 R4, c[0x0][0x3c8] ;  /* 0x0000f200ff047b82 */ /* 0x008ee20000000a00 */
[C---:B0----5:R-:W-:Y:S02]  /*0300*/  IMAD R15, R14.reuse, UR7, RZ ;  /* 0x000000070e0f7c24 */ /* 0x061fe4000f8e02ff */
[----:B--2---:R-:W-:-:S04]  /*0310*/  IMAD.WIDE.U32 R8, R14, UR6, R8 ;  /* 0x000000060e087c25 */ /* 0x004fc8000f8e0008 */
[----:B----4-:R-:W-:Y:S01]  /*0320*/  IMAD.WIDE.U32 R10, R14, UR6, R10 ;  /* 0x000000060e0a7c25 */ /* 0x010fe2000f8e000a */
[----:B------:R-:W-:Y:S02]  /*0330*/  IADD3 R13, PT, PT, R9, R15, RZ ;  /* 0x0000000f090d7210 */ /* 0x000fe40007ffe0ff */
[----:B-1----:R-:W-:Y:S01]  /*0340*/  LEA R16, P0, R8, UR14, 0x2 ;  /* 0x0000000e08107c11 */ /* 0x002fe2000f8010ff */
[----:B------:R-:W-:Y:S01]  /*0350*/  IMAD.IADD R9, R15, 0x1, R11 ;  /* 0x000000010f097824 */ /* 0x000fe200078e020b */
[----:B------:R-:W-:Y:S02]  /*0360*/  LEA R12, P1, R10, UR14, 0x2 ;  /* 0x0000000e0a0c7c11 */ /* 0x000fe4000f8210ff */
[----:B------:R-:W-:Y:S02]  /*0370*/  LEA.HI.X R17, R8, UR15, R13, 0x2, P0 ;  /* 0x0000000f08117c11 */ /* 0x000fe400080f140d */
[----:B------:R-:W-:-:S03]  /*0380*/  LEA.HI.X R13, R10, UR15, R9, 0x2, P1 ;  /* 0x0000000f0a0d7c11 */ /* 0x000fc600088f1409 */
[----:B-----5:R0:W5:Y:S04]  /*0390*/  LDG.E R16, desc[UR22][R16.64] ;  /* 0x0000001610107981 */ /* 0x020168000c1e1900 */
[----:B------:R0:W5:Y:S01]  /*03a0*/  LDG.E R15, desc[UR22][R12.64] ;  /* 0x000000160c0f7981 */ /* 0x000162000c1e1900 */
[----:B------:R-:W-:Y:S01]  /*03b0*/  UMOV UR6, UR4 ;  /* 0x0000000400067c82 */ /* 0x000fe20008000000 */
[----:B------:R-:W-:Y:S01]  /*03c0*/  UIADD3 UR4, UP0, UPT, UR4, 0x1, URZ ;  /* 0x0000000104047890 */ /* 0x000fe2000ff1e0ff */
[----:B---3--:R-:W-:Y:S01]  /*03d0*/  IMAD R0, R7, R4, RZ ;  /* 0x0000000407007224 */ /* 0x008fe200078e02ff */
[----:B------:R-:W-:Y:S02]  /*03e0*/  UMOV UR7, UR5 ;  /* 0x0000000500077c82 */ /* 0x000fe40008000000 */
[----:B------:R-:W-:Y:S01]  /*03f0*/  UIADD3.X UR5, UPT, UPT, URZ, UR5, URZ, UP0, !UPT ;  /* 0x00000005ff057290 */ /* 0x000fe200087fe4ff */
[----:B------:R-:W-:Y:S01]  /*0400*/  IMAD R9, R6, R5, R0 ;  /* 0x0000000506097224 */ /* 0x000fe200078e0200 */
[----:B------:R-:W-:Y:S01]  /*0410*/  UISETP.GE.U32.AND UP0, UPT, UR20, 0x2, UPT ;  /* 0x000000021400788c */ /* 0x000fe2000bf06070 */
[----:B------:R-:W-:-:S03]  /*0420*/  ISETP.NE.U32.AND P0, PT, R4, UR4, PT ;  /* 0x0000000404007c0c */ /* 0x000fc6000bf05070 */
[----:B------:R-:W-:Y:S01]  /*0430*/  UISETP.GE.U32.AND.EX UP0, UPT, UR8, URZ, UPT, UP0 ;  /* 0x000000ff0800728c */ /* 0x000fe2000bf06100 */
[----:B------:R-:W-:Y:S01]  /*0440*/  ISETP.NE.AND.EX P0, PT, R5, UR5, PT, P0 ;  /* 0x0000000505007c0c */ /* 0x000fe2000bf05300 */
[----:B------:R-:W-:Y:S01]  /*0450*/  IMAD.WIDE.U32 R4, R6, R4, UR6 ;  /* 0x0000000606047e25 */ /* 0x000fe2000f8e0004 */
[----:B------:R-:W-:Y:S01]  /*0460*/  UMOV UR6, URZ ;  /* 0x000000ff00067c82 */ /* 0x000fe20008000000 */
[----:B------:R-:W-:Y:S02]  /*0470*/  UMOV UR7, URZ ;  /* 0x000000ff00077c82 */ /* 0x000fe40008000000 */
[----:B------:R-:W-:-:S03]  /*0480*/  IMAD.IADD R2, R5, 0x1, R9 ;  /* 0x0000000105027824 */ /* 0x000fc600078e0209 */
[----:B0-----:R-:W-:Y:S05]  /*0490*/  BRA.U !UP0, `(.L_x_0) ;  /* 0x0000000d08847547 */ /* 0x001fea000b800000 */
[----:B------:R-:W0:Y:S01]  /*04a0*/  LDCU.64 UR14, c[0x0][0x3a8] ;  /* 0x00007500ff0e77ac */ /* 0x000e220008000a00 */
[C---:B------:R-:W-:Y:S02]  /*04b0*/  IMAD R11, R4.reuse, UR8, RZ ;  /* 0x00000008040b7c24 */ /* 0x040fe4000f8e02ff */
[----:B------:R-:W-:Y:S01]  /*04c0*/  IMAD.WIDE.U32 R8, R4, UR20, RZ ;  /* 0x0000001404087c25 */ /* 0x000fe2000f8e00ff */
[----:B------:R-:W1:Y:S03]  /*04d0*/  LDCU.64 UR6, c[0x0][0x398] ;  /* 0x00007300ff0677ac */ /* 0x000e660008000a00 */
[----:B------:R-:W-:-:S05]  /*04e0*/  IMAD R11, R2, UR20, R11 ;  /* 0x00000014020b7c24 */ /* 0x000fca000f8e020b */
[----:B------:R-:W-:Y:S01]  /*04f0*/  IADD3 R19, PT, PT, R9, R11, RZ ;  /* 0x0000000b09137210 */ /* 0x000fe20007ffe0ff */
[----:B------:R-:W-:Y:S01]  /*0500*/  IMAD.U32 R9, RZ, RZ, UR10 ;  /* 0x0000000aff097e24 */ /* 0x000fe2000f8e00ff */
[----:B0-----:R-:W-:Y:S01]  /*0510*/  LEA R18, P1, R8, UR14, 0x2 ;  /* 0x0000000e08127c11 */ /* 0x001fe2000f8210ff */
[----:B-1----:R-:W-:-:S03]  /*0520*/  UIADD3 UR6, UP0, UPT, UR6, 0x4, URZ ;  /* 0x0000000406067890 */ /* 0x002fc6000ff1e0ff */
[----:B------:R-:W-:Y:S02]  /*0530*/  IADD3 R18, P2, PT, R18, 0x4, RZ ;  /* 0x0000000412127810 */ /* 0x000fe40007f5e0ff */
[----:B------:R-:W-:Y:S01]  /*0540*/  LEA.HI.X R19, R8, UR15, R19, 0x2, P1 ;  /* 0x0000000f08137c11 */ /* 0x000fe200088f1413 */
[----:B------:R-:W-:Y:S01]  /*0550*/  UIADD3.X UR7, UPT, UPT, URZ, UR7, URZ, UP0, !UPT ;  /* 0x00000007ff077290 */ /* 0x000fe200087fe4ff */
[----:B------:R-:W-:Y:S01]  /*0560*/  IMAD.U32 R8, RZ, RZ, UR9 ;  /* 0x00000009ff087e24 */ /* 0x000fe2000f8e00ff */
[----:B------:R-:W-:Y:S01]  /*0570*/  MOV R10, UR6 ;  /* 0x00000006000a7c02 */ /* 0x000fe20008000f00 */
[----:B------:R-:W-:Y:S01]  /*0580*/  UMOV UR6, UR12 ;  /* 0x0000000c00067c82 */ /* 0x000fe20008000000 */
[----:B------:R-:W-:Y:S02]  /*0590*/  IMAD.X R19, RZ, RZ, R19, P2 ;  /* 0x000000ffff137224 */ /* 0x000fe400010e0613 */
[----:B------:R-:W-:Y:S01]  /*05a0*/  IMAD.U32 R21, RZ, RZ, UR7 ;  /* 0x00000007ff157e24 */ /* 0x000fe2000f8e00ff */
[----:B------:R-:W-:-:S06]  /*05b0*/  UMOV UR7, UR11 ;  /* 0x0000000b00077c82 */ /* 0x000fcc0008000000 */
.L_x_13:
[----:B------:R-:W2:Y:S01]  /*05c0*/  LDG.E R11, desc[UR22][R8.64+-0x4] ;  /* 0xfffffc16080b7981 */ /* 0x000ea2000c1e1900 */
[----:B------:R-:W0:Y:S01]  /*05d0*/  MUFU.RCP R12, R3 ;  /* 0x00000003000c7308 */ /* 0x000e220000001000 */
[----:B------:R-:W-:Y:S01]  /*05e0*/  BSSY.RECONVERGENT B0, `(.L_x_1) ;  /* 0x000000f000007945 */ /* 0x000fe20003800200 */
[----:B0-----:R-:W-:-:S04]  /*05f0*/  FFMA R13, -R3, R12, 1 ;  /* 0x3f800000030d7423 */ /* 0x001fc8000000010c */
[----:B------:R-:W-:Y:S01]  /*0600*/  FFMA R13, R12, R13, R12 ;  /* 0x0000000d0c0d7223 */ /* 0x000fe2000000000c */
[----:B--2--5:R-:W-:Y:S01]  /*0610*/  FADD R0, R16, -R11 ;  /* 0x8000000b10007221 */ /* 0x024fe20000000000 */
[----:B------:R-:W-:-:S03]  /*0620*/  MOV R11, R21 ;  /* 0x00000015000b7202 */ /* 0x000fc60000000f00 */
[----:B------:R-:W0:Y:S01]  /*0630*/  FCHK P1, R0, R3 ;  /* 0x0000000300007302 */ /* 0x000e220000020000 */
[----:B------:R-:W-:-:S04]  /*0640*/  FFMA R12, R0, R13, RZ ;  /* 0x0000000d000c7223 */ /* 0x000fc800000000ff */
[----:B------:R-:W-:-:S04]  /*0650*/  FFMA R17, -R3, R12, R0 ;  /* 0x0000000c03117223 */ /* 0x000fc80000000100 */
[----:B------:R-:W-:Y:S01]  /*0660*/  FFMA R17, R13, R17, R12 ;  /* 0x000000110d117223 */ /* 0x000fe2000000000c */
[----:B------:R-:W-:Y:S02]  /*0670*/  IMAD.MOV.U32 R12, RZ, RZ, R18 ;  /* 0x000000ffff0c7224 */ /* 0x000fe400078e0012 */
[----:B------:R-:W-:Y:S01]  /*0680*/  IMAD.MOV.U32 R13, RZ, RZ, R19 ;  /* 0x000000ffff0d7224 */ /* 0x000fe200078e0013 */
[----:B0-----:R-:W-:Y:S06]  /*0690*/  @!P1 BRA `(.L_x_2) ;  /* 0x00000000000c9947 */ /* 0x001fec0003800000 */
[----:B------:R-:W-:-:S07]  /*06a0*/  MOV R18, 0x6c0 ;  /* 0x000006c000127802 */ /* 0x000fce0000000f00 */
[----:B------:R-:W-:Y:S05]  /*06b0*/  CALL.REL.NOINC `($__internal_0_$__cuda_sm3x_div_rn_noftz_f32_slowpath) ;  /* 0x0000001000e47944 */ /* 0x000fea0003c00000 */
[----:B------:R-:W-:-:S07]  /*06c0*/  MOV R17, R0 ;  /* 0x0000000000117202 */ /* 0x000fce0000000f00 */
.L_x_2:
[----:B------:R-:W-:Y:S05]  /*06d0*/  BSYNC.RECONVERGENT B0 ;  /* 0x0000000000007941 */ /* 0x000fea0003800200 */
.L_x_1:
[----:B------:R-:W2:Y:S01]  /*06e0*/  LDG.E R0, desc[UR22][R10.64+-0x4] ;  /* 0xfffffc160a007981 */ /* 0x000ea2000c1e1900 */
[----:B------:R-:W0:Y:S01]  /*06f0*/  MUFU.RCP R18, R3 ;  /* 0x0000000300127308 */ /* 0x000e220000001000 */
[----:B------:R-:W-:Y:S01]  /*0700*/  BSSY.RECONVERGENT B0, `(.L_x_3) ;  /* 0x000000c000007945 */ /* 0x000fe20003800200 */
[----:B0-----:R-:W-:Y:S01]  /*0710*/  FFMA R19, -R3, R18, 1 ;  /* 0x3f80000003137423 */ /* 0x001fe20000000112 */
[----:B--2---:R-:W-:-:S03]  /*0720*/  FADD R20, R15, -R0 ;  /* 0x800000000f147221 */ /* 0x004fc60000000000 */
[----:B------:R-:W-:Y:S02]  /*0730*/  FFMA R0, R18, R19, R18 ;  /* 0x0000001312007223 */ /* 0x000fe40000000012 */
[----:B------:R-:W0:Y:S02]  /*0740*/  FCHK P1, R20, R3 ;  /* 0x0000000314007302 */ /* 0x000e240000020000 */
[----:B------:R-:W-:-:S04]  /*0750*/  FFMA R18, R0, R20, RZ ;  /* 0x0000001400127223 */ /* 0x000fc800000000ff */
[----:B------:R-:W-:-:S04]  /*0760*/  FFMA R19, -R3, R18, R20 ;  /* 0x0000001203137223 */ /* 0x000fc80000000114 */
[----:B------:R-:W-:Y:S01]  /*0770*/  FFMA R0, R0, R19, R18 ;  /* 0x0000001300007223 */ /* 0x000fe20000000012 */
[----:B0-----:R-:W-:Y:S06]  /*0780*/  @!P1 BRA `(.L_x_4) ;  /* 0x00000000000c9947 */ /* 0x001fec0003800000 */
[----:B------:R-:W-:Y:S01]  /*0790*/  IMAD.MOV.U32 R0, RZ, RZ, R20 ;  /* 0x000000ffff007224 */ /* 0x000fe200078e0014 */
[----:B------:R-:W-:-:S07]  /*07a0*/  MOV R18, 0x7c0 ;  /* 0x000007c000127802 */ /* 0x000fce0000000f00 */
[----:B------:R-:W-:Y:S05]  /*07b0*/  CALL.REL.NOINC `($__internal_0_$__cuda_sm3x_div_rn_noftz_f32_slowpath) ;  /* 0x0000001000a47944 */ /* 0x000fea0003c00000 */
.L_x_4:
[----:B------:R-:W-:Y:S05]  /*07c0*/  BSYNC.RECONVERGENT B0 ;  /* 0x0000000000007941 */ /* 0x000fea0003800200 */
.L_x_3:
[----:B------:R-:W-:Y:S01]  /*07d0*/  FMUL R0, R0, R0 ;  /* 0x0000000000007220 */ /* 0x000fe20000400000 */
[----:B------:R-:W-:Y:S01]  /*07e0*/  IMAD.MOV.U32 R18, RZ, RZ, 0x652b82fe ;  /* 0x652b82feff127424 */ /* 0x000fe200078e00ff */
[----:B------:R-:W-:Y:S01]  /*07f0*/  MOV R19, 0x3ff71547 ;  /* 0x3ff7154700137802 */ /* 0x000fe20000000f00 */
[----:B------:R-:W-:Y:S01]  /*0800*/  UMOV UR14, 0xfefa39ef ;  /* 0xfefa39ef000e7882 */ /* 0x000fe20000000000 */
[----:B------:R-:W-:Y:S01]  /*0810*/  FFMA R0, R17, R17, R0 ;  /* 0x0000001111007223 */ /* 0x000fe20000000000 */
[----:B------:R-:W-:Y:S01]  /*0820*/  UMOV UR15, 0x3fe62e42 ;  /* 0x3fe62e42000f7882 */ /* 0x000fe20000000000 */
[----:B------:R-:W-:Y:S02]  /*0830*/  BSSY.RECONVERGENT B0, `(.L_x_5) ;  /* 0x0000038000007945 */ /* 0x000fe40003800200 */
[----:B------:R-:W0:Y:S02]  /*0840*/  F2F.F64.F32 R20, R0 ;  /* 0x0000000000147310 */ /* 0x000e240000201800 */
[----:B0-----:R-:W-:-:S08]  /*0850*/  DMUL R20, R20, -0.5 ;  /* 0xbfe0000014147828 */ /* 0x001fd00000000000 */
[----:B------:R-:W-:Y:S02]  /*0860*/  DFMA R18, R20, R18, 6.75539944105574400000e+15 ;  /* 0x433800001412742b */ /* 0x000fe40000000012 */
[----:B------:R-:W-:-:S06]  /*0870*/  FSETP.GEU.AND P1, PT, |R21|, 4.1917929649353027344, PT ;  /* 0x4086232b1500780b */ /* 0x000fcc0003f2e200 */
[----:B------:R-:W-:-:S08]  /*0880*/  DADD R22, R18, -6.75539944105574400000e+15 ;  /* 0xc338000012167429 */ /* 0x000fd00000000000 */
[----:B------:R-:W-:Y:S01]  /*0890*/  DFMA R24, R22, -UR14, R20 ;  /* 0x8000000e16187c2b */ /* 0x000fe20008000014 */
[----:B------:R-:W-:Y:S01]  /*08a0*/  UMOV UR14, 0x3b39803f ;  /* 0x3b39803f000e7882 */ /* 0x000fe20000000000 */
[----:B------:R-:W-:-:S06]  /*08b0*/  UMOV UR15, 0x3c7abc9e ;  /* 0x3c7abc9e000f7882 */ /* 0x000fcc0000000000 */
[----:B------:R-:W-:Y:S01]  /*08c0*/  DFMA R22, R22, -UR14, R24 ;  /* 0x8000000e16167c2b */ /* 0x000fe20008000018 */
[----:B------:R-:W-:Y:S01]  /*08d0*/  UMOV UR14, 0x69ce2bdf ;  /* 0x69ce2bdf000e7882 */ /* 0x000fe20000000000 */
[----:B------:R-:W-:Y:S01]  /*08e0*/  IMAD.MOV.U32 R24, RZ, RZ, -0x35dec16 ;  /* 0xfca213eaff187424 */ /* 0x000fe200078e00ff */
[----:B------:R-:W-:Y:S01]  /*08f0*/  UMOV UR15, 0x3e5ade15 ;  /* 0x3e5ade15000f7882 */ /* 0x000fe20000000000 */
[----:B------:R-:W-:-:S06]  /*0900*/  IMAD.MOV.U32 R25, RZ, RZ, 0x3e928af3 ;  /* 0x3e928af3ff197424 */ /* 0x000fcc00078e00ff */
[----:B------:R-:W-:Y:S01]  /*0910*/  DFMA R24, R22, UR14, R24 ;  /* 0x0000000e16187c2b */ /* 0x000fe20008000018 */
[----:B------:R-:W-:Y:S01]  /*0920*/  UMOV UR14, 0x62401315 ;  /* 0x62401315000e7882 */ /* 0x000fe20000000000 */
[----:B------:R-:W-:-:S06]  /*0930*/  UMOV UR15, 0x3ec71dee ;  /* 0x3ec71dee000f7882 */ /* 0x000fcc0000000000 */
[----:B------:R-:W-:Y:S01]  /*0940*/  DFMA R24, R22, R24, UR14 ;  /* 0x0000000e16187e2b */ /* 0x000fe20008000018 */
        /* <DEDUP_REMOVED lines=20> */
[----:B------:R-:W-:-:S08]  /*0a90*/  DFMA R24, R22, R24, UR14 ;  /* 0x0000000e16187e2b */ /* 0x000fd00008000018 */
[----:B------:R-:W-:-:S08]  /*0aa0*/  DFMA R24, R22, R24, 1 ;  /* 0x3ff000001618742b */ /* 0x000fd00000000018 */
[----:B------:R-:W-:-:S10]  /*0ab0*/  DFMA R24, R22, R24, 1 ;  /* 0x3ff000001618742b */ /* 0x000fd40000000018 */
[----:B------:R-:W-:Y:S01]  /*0ac0*/  LEA R23, R18, R25, 0x14 ;  /* 0x0000001912177211 */ /* 0x000fe200078ea0ff */
[----:B------:R-:W-:Y:S01]  /*0ad0*/  IMAD.MOV.U32 R22, RZ, RZ, R24 ;  /* 0x000000ffff167224 */ /* 0x000fe200078e0018 */
[----:B------:R-:W-:Y:S06]  /*0ae0*/  @!P1 BRA `(.L_x_6) ;  /* 0x0000000000309947 */ /* 0x000fec0003800000 */
[----:B------:R-:W-:Y:S01]  /*0af0*/  FSETP.GEU.AND P2, PT, |R21|, 4.2275390625, PT ;  /* 0x408748001500780b */ /* 0x000fe20003f4e200 */
[C---:B------:R-:W-:Y:S02]  /*0b00*/  DADD R22, R20.reuse, +INF ;  /* 0x7ff0000014167429 */ /* 0x040fe40000000000 */
[----:B------:R-:W-:-:S08]  /*0b10*/  DSETP.GEU.AND P1, PT, R20, RZ, PT ;  /* 0x000000ff1400722a */ /* 0x000fd00003f2e000 */
[----:B------:R-:W-:Y:S02]  /*0b20*/  FSEL R22, R22, RZ, P1 ;  /* 0x000000ff16167208 */ /* 0x000fe40000800000 */
[----:B------:R-:W-:Y:S02]  /*0b30*/  @!P2 LEA.HI R0, R18, R18, RZ, 0x1 ;  /* 0x000000121200a211 */ /* 0x000fe400078f08ff */
[----:B------:R-:W-:Y:S02]  /*0b40*/  FSEL R23, R23, RZ, P1 ;  /* 0x000000ff17177208 */ /* 0x000fe40000800000 */
[----:B------:R-:W-:-:S04]  /*0b50*/  @!P2 SHF.R.S32.HI R17, RZ, 0x1, R0 ;  /* 0x00000001ff11a819 */ /* 0x000fc80000011400 */
[----:B------:R-:W-:Y:S01]  /*0b60*/  @!P2 LEA R25, R17, R25, 0x14 ;  /* 0x000000191119a211 */ /* 0x000fe200078ea0ff */
[----:B------:R-:W-:-:S05]  /*0b70*/  @!P2 IMAD.IADD R18, R18, 0x1, -R17 ;  /* 0x000000011212a824 */ /* 0x000fca00078e0a11 */
[----:B------:R-:W-:Y:S01]  /*0b80*/  @!P2 LEA R19, R18, 0x3ff00000, 0x14 ;  /* 0x3ff000001213a811 */ /* 0x000fe200078ea0ff */
[----:B------:R-:W-:-:S06]  /*0b90*/  @!P2 IMAD.MOV.U32 R18, RZ, RZ, RZ ;  /* 0x000000ffff12a224 */ /* 0x000fcc00078e00ff */
[----:B------:R-:W-:-:S11]  /*0ba0*/  @!P2 DMUL R22, R24, R18 ;  /* 0x000000121816a228 */ /* 0x000fd60000000000 */
.L_x_6:
[----:B------:R-:W-:Y:S05]  /*0bb0*/  BSYNC.RECONVERGENT B0 ;  /* 0x0000000000007941 */ /* 0x000fea0003800200 */
.L_x_5:
[----:B------:R-:W0:Y:S02]  /*0bc0*/  F2F.F32.F64 R23, R22 ;  /* 0x0000001600177310 */ /* 0x000e240000301000 */
[----:B0-----:R0:W-:Y:S04]  /*0bd0*/  REDG.E.ADD.F32.FTZ.RN.STRONG.GPU desc[UR22][R12.64+-0x4], R23 ;  /* 0xfffffc170c0079a6 */ /* 0x0011e8000c12f316 */
[----:B------:R-:W2:Y:S02]  /*0be0*/  LDG.E R17, desc[UR22][R8.64] ;  /* 0x0000001608117981 */ /* 0x000ea4000c1e1900 */
[----:B------:R-:W1:Y:S01]  /*0bf0*/  MUFU.RCP R0, R3 ;  /* 0x0000000300007308 */ /* 0x000e620000001000 */
[----:B------:R-:W-:Y:S01]  /*0c00*/  BSSY.RECONVERGENT B0, `(.L_x_7) ;  /* 0x000000d000007945 */ /* 0x000fe20003800200 */
[----:B-1----:R-:W-:-:S04]  /*0c10*/  FFMA R19, -R3, R0, 1 ;  /* 0x3f80000003137423 */ /* 0x002fc80000000100 */
[----:B------:R-:W-:Y:S01]  /*0c20*/  FFMA R0, R0, R19, R0 ;  /* 0x0000001300007223 */ /* 0x000fe20000000000 */
[----:B--2---:R-:W-:-:S04]  /*0c30*/  FADD R20, R16, -R17 ;  /* 0x8000001110147221 */ /* 0x004fc80000000000 */
[----:B------:R-:W1:Y:S01]  /*0c40*/  FCHK P1, R20, R3 ;  /* 0x0000000314007302 */ /* 0x000e620000020000 */
[----:B------:R-:W-:-:S04]  /*0c50*/  FFMA R17, R0, R20, RZ ;  /* 0x0000001400117223 */ /* 0x000fc800000000ff */
[----:B------:R-:W-:-:S04]  /*0c60*/  FFMA R18, -R3, R17, R20 ;  /* 0x0000001103127223 */ /* 0x000fc80000000114 */
[----:B------:R-:W-:Y:S01]  /*0c70*/  FFMA R17, R0, R18, R17 ;  /* 0x0000001200117223 */ /* 0x000fe20000000011 */
[----:B01----:R-:W-:Y:S06]  /*0c80*/  @!P1 BRA `(.L_x_8) ;  /* 0x0000000000109947 */ /* 0x003fec0003800000 */
[----:B------:R-:W-:Y:S01]  /*0c90*/  IMAD.MOV.U32 R0, RZ, RZ, R20 ;  /* 0x000000ffff007224 */ /* 0x000fe200078e0014 */
[----:B------:R-:W-:-:S07]  /*0ca0*/  MOV R18, 0xcc0 ;  /* 0x00000cc000127802 */ /* 0x000fce0000000f00 */
[----:B------:R-:W-:Y:S05]  /*0cb0*/  CALL.REL.NOINC `($__internal_0_$__cuda_sm3x_div_rn_noftz_f32_slowpath) ;  /* 0x0000000c00647944 */ /* 0x000fea0003c00000 */
[----:B------:R-:W-:-:S07]  /*0cc0*/  MOV R17, R0 ;  /* 0x0000000000117202 */ /* 0x000fce0000000f00 */
.L_x_8:
[----:B------:R-:W-:Y:S05]  /*0cd0*/  BSYNC.RECONVERGENT B0 ;  /* 0x0000000000007941 */ /* 0x000fea0003800200 */
.L_x_7:
        /* <DEDUP_REMOVED lines=14> */
.L_x_10:
[----:B------:R-:W-:Y:S05]  /*0dc0*/  BSYNC.RECONVERGENT B0 ;  /* 0x0000000000007941 */ /* 0x000fea0003800200 */
.L_x_9:
        /* <DEDUP_REMOVED lines=62> */
.L_x_12:
[----:B------:R-:W-:Y:S05]  /*11b0*/  BSYNC.RECONVERGENT B0 ;  /* 0x0000000000007941 */ /* 0x000fea0003800200 */
.L_x_11:
[----:B------:R-:W0:Y:S02]  /*11c0*/  F2F.F32.F64 R23, R22 ;  /* 0x0000001600177310 */ /* 0x000e240000301000 */
[----:B0-----:R0:W-:Y:S01]  /*11d0*/  REDG.E.ADD.F32.FTZ.RN.STRONG.GPU desc[UR22][R12.64], R23 ;  /* 0x000000170c0079a6 */ /* 0x0011e2000c12f316 */
[----:B------:R-:W-:Y:S01]  /*11e0*/  UIADD3 UR6, UP0, UPT, UR6, -0x2, URZ ;  /* 0xfffffffe06067890 */ /* 0x000fe2000ff1e0ff */
[----:B------:R-:W-:Y:S02]  /*11f0*/  IADD3 R18, P1, PT, R12, 0x8, RZ ;  /* 0x000000080c127810 */ /* 0x000fe40007f3e0ff */
[----:B------:R-:W-:Y:S01]  /*1200*/  IADD3 R8, P3, PT, R8, 0x8, RZ ;  /* 0x0000000808087810 */ /* 0x000fe20007f7e0ff */
[----:B------:R-:W-:Y:S01]  /*1210*/  UIADD3.X UR7, UPT, UPT, UR7, -0x1, URZ, UP0, !UPT ;  /* 0xffffffff07077890 */ /* 0x000fe200087fe4ff */
[----:B------:R-:W-:Y:S01]  /*1220*/  IADD3 R10, P2, PT, R10, 0x8, RZ ;  /* 0x000000080a0a7810 */ /* 0x000fe20007f5e0ff */
[----:B------:R-:W-:Y:S01]  /*1230*/  UISETP.NE.U32.AND UP0, UPT, UR6, URZ, UPT ;  /* 0x000000ff0600728c */ /* 0x000fe2000bf05070 */
[----:B------:R-:W-:-:S02]  /*1240*/  IMAD.X R19, RZ, RZ, R13, P1 ;  /* 0x000000ffff137224 */ /* 0x000fc400008e060d */
[----:B------:R-:W-:Y:S01]  /*1250*/  IADD3.X R21, PT, PT, RZ, R11, RZ, P2, !PT ;  /* 0x0000000bff157210 */ /* 0x000fe200017fe4ff */
[----:B------:R-:W-:Y:S01]  /*1260*/  UISETP.NE.AND.EX UP0, UPT, UR7, URZ, UPT, UP0 ;  /* 0x000000ff0700728c */ /* 0x000fe2000bf05300 */
[----:B------:R-:W-:-:S08]  /*1270*/  IMAD.X R9, RZ, RZ, R9, P3 ;  /* 0x000000ffff097224 */ /* 0x000fd000018e0609 */
[----:B0-----:R-:W-:Y:S05]  /*1280*/  BRA.U UP0, `(.L_x_13) ;  /* 0xfffffff100cc7547 */ /* 0x001fea000b83ffff */
[----:B------:R-:W-:Y:S01]  /*1290*/  UMOV UR6, UR12 ;  /* 0x0000000c00067c82 */ /* 0x000fe20008000000 */
[----:B------:R-:W-:-:S05]  /*12a0*/  UMOV UR7, UR11 ;  /* 0x0000000b00077c82 */ /* 0x000fca0008000000 */
.L_x_0:
[----:B------:R-:W-:-:S09]  /*12b0*/  ULOP3.LUT UP0, URZ, UR17, 0x1, URZ, 0xc0, !UPT ;  /* 0x0000000111ff7892 */ /* 0x000fd2000f80c0ff */
[----:B------:R-:W-:Y:S05]  /*12c0*/  BRA.U !UP0, `(.L_x_14) ;  /* 0x0000000508d87547 */ /* 0x000fea000b800000 */
[----:B------:R-:W0:Y:S01]  /*12d0*/  LDCU.64 UR18, c[0x0][0x390] ;  /* 0x00007200ff1277ac */ /* 0x000e220008000a00 */
[----:B------:R-:W-:Y:S02]  /*12e0*/  USHF.L.U32 UR16, UR6, 0x2, URZ ;  /* 0x0000000206107899 */ /* 0x000fe400080006ff */
[----:B------:R-:W-:Y:S02]  /*12f0*/  USHF.L.U64.HI UR15, UR6, 0x2, UR7 ;  /* 0x00000002060f7899 */ /* 0x000fe40008010207 */
[----:B0-----:R-:W-:-:S04]  /*1300*/  UIADD3 UR13, UP0, UPT, UR16, UR18, URZ ;  /* 0x00000012100d7290 */ /* 0x001fc8000ff1e0ff */
[----:B------:R-:W-:Y:S02]  /*1310*/  UIADD3.X UR14, UPT, UPT, UR15, UR19, URZ, UP0, !UPT ;  /* 0x000000130f0e7290 */ /* 0x000fe400087fe4ff */
[----:B------:R-:W-:-:S04]  /*1320*/  IMAD.U32 R10, RZ, RZ, UR13 ;  /* 0x0000000dff0a7e24 */ /* 0x000fc8000f8e00ff */
[----:B------:R-:W-:-:S06]  /*1330*/  MOV R11, UR14 ;  /* 0x0000000e000b7c02 */ /* 0x000fcc0008000f00 */
[----:B------:R-:W2:Y:S01]  /*1340*/  LDG.E R11, desc[UR22][R10.64] ;  /* 0x000000160a0b7981 */ /* 0x000ea2000c1e1900 */
[----:B------:R-:W0:Y:S01]  /*1350*/  MUFU.RCP R0, R3 ;  /* 0x0000000300007308 */ /* 0x000e220000001000 */
[----:B------:R-:W-:Y:S01]  /*1360*/  BSSY.RECONVERGENT B0, `(.L_x_15) ;  /* 0x000000d000007945 */ /* 0x000fe20003800200 */
[----:B0-----:R-:W-:-:S04]  /*1370*/  FFMA R9, -R3, R0, 1 ;  /* 0x3f80000003097423 */ /* 0x001fc80000000100 */
[----:B------:R-:W-:Y:S01]  /*1380*/  FFMA R0, R0, R9, R0 ;  /* 0x0000000900007223 */ /* 0x000fe20000000000 */
[----:B--2--5:R-:W-:-:S04]  /*1390*/  FADD R16, R16, -R11 ;  /* 0x8000000b10107221 */ /* 0x024fc80000000000 */
[----:B------:R-:W0:Y:S01]  /*13a0*/  FCHK P1, R16, R3 ;  /* 0x0000000310007302 */ /* 0x000e220000020000 */
[----:B------:R-:W-:-:S04]  /*13b0*/  FFMA R8, R0, R16, RZ ;  /* 0x0000001000087223 */ /* 0x000fc800000000ff */
[----:B------:R-:W-:-:S04]  /*13c0*/  FFMA R9, -R3, R8, R16 ;  /* 0x0000000803097223 */ /* 0x000fc80000000110 */
[----:B------:R-:W-:Y:S01]  /*13d0*/  FFMA R8, R0, R9, R8 ;  /* 0x0000000900087223 */ /* 0x000fe20000000008 */
[----:B0-----:R-:W-:Y:S06]  /*13e0*/  @!P1 BRA `(.L_x_16) ;  /* 0x0000000000109947 */ /* 0x001fec0003800000 */
[----:B------:R-:W-:Y:S01]  /*13f0*/  IMAD.MOV.U32 R0, RZ, RZ, R16 ;  /* 0x000000ffff007224 */ /* 0x000fe200078e0010 */
[----:B------:R-:W-:-:S07]  /*1400*/  MOV R18, 0x1420 ;  /* 0x0000142000127802 */ /* 0x000fce0000000f00 */
[----:B------:R-:W-:Y:S05]  /*1410*/  CALL.REL.NOINC `($__internal_0_$__cuda_sm3x_div_rn_noftz_f32_slowpath) ;  /* 0x00000004008c7944 */ /* 0x000fea0003c00000 */
[----:B------:R-:W-:-:S07]  /*1420*/  IMAD.MOV.U32 R8, RZ, RZ, R0 ;  /* 0x000000ffff087224 */ /* 0x000fce00078e0000 */
.L_x_16:
[----:B------:R-:W-:Y:S05]  /*1430*/  BSYNC.RECONVERGENT B0 ;  /* 0x0000000000007941 */ /* 0x000fea0003800200 */
.L_x_15:
[----:B------:R-:W0:Y:S02]  /*1440*/  LDCU.64 UR18, c[0x0][0x398] ;  /* 0x00007300ff1277ac */ /* 0x000e240008000a00 */
[----:B0-----:R-:W-:-:S04]  /*1450*/  UIADD3 UR13, UP0, UPT, UR16, UR18, URZ ;  /* 0x00000012100d7290 */ /* 0x001fc8000ff1e0ff */
[----:B------:R-:W-:Y:S02]  /*1460*/  UIADD3.X UR14, UPT, UPT, UR15, UR19, URZ, UP0, !UPT ;  /* 0x000000130f0e7290 */ /* 0x000fe400087fe4ff */
[----:B------:R-:W-:-:S04]  /*1470*/  MOV R10, UR13 ;  /* 0x0000000d000a7c02 */ /* 0x000fc80008000f00 */
[----:B------:R-:W-:-:S05]  /*1480*/  IMAD.U32 R11, RZ, RZ, UR14 ;  /* 0x0000000eff0b7e24 */ /* 0x000fca000f8e00ff */
[----:B------:R-:W2:Y:S01]  /*1490*/  LDG.E R10, desc[UR22][R10.64] ;  /* 0x000000160a0a7981 */ /* 0x000ea2000c1e1900 */
[----:B------:R-:W0:Y:S01]  /*14a0*/  MUFU.RCP R0, R3 ;  /* 0x0000000300007308 */ /* 0x000e220000001000 */
[----:B------:R-:W-:Y:S01]  /*14b0*/  BSSY.RECONVERGENT B0, `(.L_x_17) ;  /* 0x000000c000007945 */ /* 0x000fe20003800200 */
[----:B0-----:R-:W-:-:S04]  /*14c0*/  FFMA R9, -R3, R0, 1 ;  /* 0x3f80000003097423 */ /* 0x001fc80000000100 */
[----:B------:R-:W-:Y:S01]  /*14d0*/  FFMA R0, R0, R9, R0 ;  /* 0x0000000900007223 */ /* 0x000fe20000000000 */
[----:B--2---:R-:W-:-:S04]  /*14e0*/  FADD R16, R15, -R10 ;  /* 0x8000000a0f107221 */ /* 0x004fc80000000000 */
        /* <DEDUP_REMOVED lines=8> */
.L_x_18:
[----:B------:R-:W-:Y:S05]  /*1570*/  BSYNC.RECONVERGENT B0 ;  /* 0x0000000000007941 */ /* 0x000fea0003800200 */
.L_x_17:
[----:B------:R-:W-:Y:S01]  /*1580*/  FMUL R9, R0, R0 ;  /* 0x0000000000097220 */ /* 0x000fe20000400000 */
[----:B------:R-:W-:Y:S01]  /*1590*/  MOV R10, 0x652b82fe ;  /* 0x652b82fe000a7802 */ /* 0x000fe20000000f00 */
[----:B------:R-:W-:Y:S01]  /*15a0*/  IMAD.MOV.U32 R11, RZ, RZ, 0x3ff71547 ;  /* 0x3ff71547ff0b7424 */ /* 0x000fe200078e00ff */
        /* <DEDUP_REMOVED lines=15> */
[----:B------:R-:W-:Y:S01]  /*16a0*/  MOV R17, 0x3e928af3 ;  /* 0x3e928af300117802 */ /* 0x000fe20000000f00 */
[----:B------:R-:W-:-:S05]  /*16b0*/  UMOV UR15, 0x3e5ade15 ;  /* 0x3e5ade15000f7882 */ /* 0x000fca0000000000 */
        /* <DEDUP_REMOVED lines=27> */
[----:B------:R-:W-:Y:S02]  /*1870*/  IMAD R13, R10, 0x100000, R17 ;  /* 0x001000000a0d7824 */ /* 0x000fe400078e0211 */
[----:B------:R-:W-:Y:S01]  /*1880*/  IMAD.MOV.U32 R12, RZ, RZ, R16 ;  /* 0x000000ffff0c7224 */ /* 0x000fe200078e0010 */
[----:B------:R-:W-:Y:S06]  /*1890*/  @!P1 BRA `(.L_x_20) ;  /* 0x0000000000349947 */ /* 0x000fec0003800000 */
[----:B------:R-:W-:Y:S01]  /*18a0*/  FSETP.GEU.AND P2, PT, |R9|, 4.2275390625, PT ;  /* 0x408748000900780b */ /* 0x000fe20003f4e200 */
[C---:B------:R-:W-:Y:S02]  /*18b0*/  DADD R12, R8.reuse, +INF ;  /* 0x7ff00000080c7429 */ /* 0x040fe40000000000 */
[----:B------:R-:W-:-:S08]  /*18c0*/  DSETP.GEU.AND P1, PT, R8, RZ, PT ;  /* 0x000000ff0800722a */ /* 0x000fd00003f2e000 */
[----:B------:R-:W-:Y:S02]  /*18d0*/  FSEL R12, R12, RZ, P1 ;  /* 0x000000ff0c0c7208 */ /* 0x000fe40000800000 */
[----:B------:R-:W-:Y:S01]  /*18e0*/  @!P2 LEA.HI R0, R10, R10, RZ, 0x1 ;  /* 0x0000000a0a00a211 */ /* 0x000fe200078f08ff */
[----:B------:R-:W-:Y:S01]  /*18f0*/  @!P2 IMAD.MOV.U32 R8, RZ, RZ, R16 ;  /* 0x000000ffff08a224 */ /* 0x000fe200078e0010 */
[----:B------:R-:W-:Y:S02]  /*1900*/  FSEL R13, R13, RZ, P1 ;  /* 0x000000ff0d0d7208 */ /* 0x000fe40000800000 */
[----:B------:R-:W-:-:S04]  /*1910*/  @!P2 SHF.R.S32.HI R9, RZ, 0x1, R0 ;  /* 0x00000001ff09a819 */ /* 0x000fc80000011400 */
[----:B------:R-:W-:Y:S01]  /*1920*/  @!P2 IADD3 R10, PT, PT, R10, -R9, RZ ;  /* 0x800000090a0aa210 */ /* 0x000fe20007ffe0ff */
[----:B------:R-:W-:-:S03]  /*1930*/  @!P2 IMAD R9, R9, 0x100000, R17 ;  /* 0x001000000909a824 */ /* 0x000fc600078e0211 */
[----:B------:R-:W-:Y:S02]  /*1940*/  @!P2 LEA R11, R10, 0x3ff00000, 0x14 ;  /* 0x3ff000000a0ba811 */ /* 0x000fe400078ea0ff */
[----:B------:R-:W-:-:S06]  /*1950*/  @!P2 MOV R10, RZ ;  /* 0x000000ff000aa202 */ /* 0x000fcc0000000f00 */
[----:B------:R-:W-:-:S11]  /*1960*/  @!P2 DMUL R12, R8, R10 ;  /* 0x0000000a080ca228 */ /* 0x000fd60000000000 */
.L_x_20:
[----:B------:R-:W-:Y:S05]  /*1970*/  BSYNC.RECONVERGENT B0 ;  /* 0x0000000000007941 */ /* 0x000fea0003800200 */
.L_x_19:
[----:B------:R-:W0:Y:S01]  /*1980*/  LDCU.64 UR14, c[0x0][0x3a8] ;  /* 0x00007500ff0e77ac */ /* 0x000e220008000a00 */
[----:B------:R-:W-:Y:S01]  /*1990*/  IMAD R5, R2, UR20, RZ ;  /* 0x0000001402057c24 */ /* 0x000fe2000f8e02ff */
[----:B------:R-:W1:Y:S01]  /*19a0*/  F2F.F32.F64 R13, R12 ;  /* 0x0000000c000d7310 */ /* 0x000e620000301000 */
[----:B------:R-:W-:Y:S02]  /*19b0*/  IMAD.U32 R8, RZ, RZ, UR6 ;  /* 0x00000006ff087e24 */ /* 0x000fe4000f8e00ff */
[----:B------:R-:W-:Y:S02]  /*19c0*/  IMAD.U32 R9, RZ, RZ, UR7 ;  /* 0x00000007ff097e24 */ /* 0x000fe4000f8e00ff */
[C---:B------:R-:W-:Y:S02]  /*19d0*/  IMAD R11, R4.reuse, UR8, R5 ;  /* 0x00000008040b7c24 */ /* 0x040fe4000f8e0205 */
[----:B------:R-:W-:-:S05]  /*19e0*/  IMAD.WIDE.U32 R4, R4, UR20, R8 ;  /* 0x0000001404047c25 */ /* 0x000fca000f8e0008 */
[----:B------:R-:W-:Y:S02]  /*19f0*/  IADD3 R5, PT, PT, R5, R11, RZ ;  /* 0x0000000b05057210 */ /* 0x000fe40007ffe0ff */
[----:B0-----:R-:W-:-:S04]  /*1a00*/  LEA R8, P1, R4, UR14, 0x2 ;  /* 0x0000000e04087c11 */ /* 0x001fc8000f8210ff */
[----:B------:R-:W-:-:S05]  /*1a10*/  LEA.HI.X R9, R4, UR15, R5, 0x2, P1 ;  /* 0x0000000f04097c11 */ /* 0x000fca00088f1405 */
[----:B-1----:R0:W-:Y:S04]  /*1a20*/  REDG.E.ADD.F32.FTZ.RN.STRONG.GPU desc[UR22][R8.64], R13 ;  /* 0x0000000d080079a6 */ /* 0x0021e8000c12f316 */
.L_x_14:
[----:B------:R-:W-:Y:S05]  /*1a30*/  @P0 BRA `(.L_x_21) ;  /* 0xffffffe800080947 */ /* 0x000fea000383ffff */
[----:B------:R-:W-:Y:S05]  /*1a40*/  EXIT ;  /* 0x000000000000794d */ /* 0x000fea0003800000 */
        .weak           $__internal_0_$__cuda_sm3x_div_rn_noftz_f32_slowpath
        .type           $__internal_0_$__cuda_sm3x_div_rn_noftz_f32_slowpath,@function
        .size           $__internal_0_$__cuda_sm3x_div_rn_noftz_f32_slowpath,(.L_x_34 - $__internal_0_$__cuda_sm3x_div_rn_noftz_f32_slowpath)
$__internal_0_$__cuda_sm3x_div_rn_noftz_f32_slowpath:
[----:B------:R-:W-:Y:S01]  /*1a50*/  SHF.R.U32.HI R19, RZ, 0x17, R3 ;  /* 0x00000017ff137819 */ /* 0x000fe20000011603 */
[----:B------:R-:W-:Y:S01]  /*1a60*/  BSSY.RECONVERGENT B1, `(.L_x_22) ;  /* 0x0000063000017945 */ /* 0x000fe20003800200 */
[----:B------:R-:W-:Y:S02]  /*1a70*/  SHF.R.U32.HI R21, RZ, 0x17, R0 ;  /* 0x00000017ff157819 */ /* 0x000fe40000011600 */
[----:B------:R-:W-:Y:S02]  /*1a80*/  LOP3.LUT R19, R19, 0xff, RZ, 0xc0, !PT ;  /* 0x000000ff13137812 */ /* 0x000fe400078ec0ff */
[----:B------:R-:W-:Y:S02]  /*1a90*/  LOP3.LUT R21, R21, 0xff, RZ, 0xc0, !PT ;  /* 0x000000ff15157812 */ /* 0x000fe400078ec0ff */
[----:B------:R-:W-:Y:S01]  /*1aa0*/  MOV R23, R3 ;  /* 0x0000000300177202 */ /* 0x000fe20000000f00 */
[----:B------:R-:W-:Y:S02]  /*1ab0*/  VIADD R24, R19, 0xffffffff ;  /* 0xffffffff13187836 */ /* 0x000fe40000000000 */
[----:B------:R-:W-:-:S03]  /*1ac0*/  VIADD R22, R21, 0xffffffff ;  /* 0xffffffff15167836 */ /* 0x000fc60000000000 */
[----:B------:R-:W-:-:S04]  /*1ad0*/  ISETP.GT.U32.AND P1, PT, R24, 0xfd, PT ;  /* 0x000000fd1800780c */ /* 0x000fc80003f24070 */
[----:B------:R-:W-:-:S13]  /*1ae0*/  ISETP.GT.U32.OR P1, PT, R22, 0xfd, P1 ;  /* 0x000000fd1600780c */ /* 0x000fda0000f24470 */
[----:B------:R-:W-:Y:S01]  /*1af0*/  @!P1 IMAD.MOV.U32 R20, RZ, RZ, RZ ;  /* 0x000000ffff149224 */ /* 0x000fe200078e00ff */
[----:B------:R-:W-:Y:S06]  /*1b00*/  @!P1 BRA `(.L_x_23) ;  /* 0x00000000005c9947 */ /* 0x000fec0003800000 */
[----:B------:R-:W-:Y:S02]  /*1b10*/  FSETP.GTU.FTZ.AND P1, PT, |R0|, +INF , PT ;  /* 0x7f8000000000780b */ /* 0x000fe40003f3c200 */
[----:B------:R-:W-:-:S04]  /*1b20*/  FSETP.GTU.FTZ.AND P2, PT, |R3|, +INF , PT ;  /* 0x7f8000000300780b */ /* 0x000fc80003f5c200 */
[----:B------:R-:W-:-:S13]  /*1b30*/  PLOP3.LUT P1, PT, P1, P2, PT, 0xf8, 0x8f ;  /* 0x00000000008f781c */ /* 0x000fda0000f25f70 */
[----:B------:R-:W-:Y:S05]  /*1b40*/  @P1 BRA `(.L_x_24) ;  /* 0x00000004004c1947 */ /* 0x000fea0003800000 */
[----:B------:R-:W-:-:S13]  /*1b50*/  LOP3.LUT P1, RZ, R23, 0x7fffffff, R0, 0xc8, !PT ;  /* 0x7fffffff17ff7812 */ /* 0x000fda000782c800 */
[----:B------:R-:W-:Y:S05]  /*1b60*/  @!P1 BRA `(.L_x_25) ;  /* 0x00000004003c9947 */ /* 0x000fea0003800000 */
[C---:B------:R-:W-:Y:S02]  /*1b70*/  FSETP.NEU.FTZ.AND P3, PT, |R0|.reuse, +INF , PT ;  /* 0x7f8000000000780b */ /* 0x040fe40003f7d200 */
[----:B------:R-:W-:Y:S02]  /*1b80*/  FSETP.NEU.FTZ.AND P2, PT, |R3|, +INF , PT ;  /* 0x7f8000000300780b */ /* 0x000fe40003f5d200 */
[----:B------:R-:W-:-:S11]  /*1b90*/  FSETP.NEU.FTZ.AND P1, PT, |R0|, +INF , PT ;  /* 0x7f8000000000780b */ /* 0x000fd60003f3d200 */
[----:B------:R-:W-:Y:S05]  /*1ba0*/  @!P2 BRA !P3, `(.L_x_25) ;  /* 0x00000004002ca947 */ /* 0x000fea0005800000 */
[----:B------:R-:W-:-:S04]  /*1bb0*/  LOP3.LUT P3, RZ, R0, 0x7fffffff, RZ, 0xc0, !PT ;  /* 0x7fffffff00ff7812 */ /* 0x000fc8000786c0ff */
[----:B------:R-:W-:-:S13]  /*1bc0*/  PLOP3.LUT P2, PT, P2, P3, PT, 0x2f, 0xf2 ;  /* 0x0000000000f2781c */ /* 0x000fda0001746577 */
[----:B------:R-:W-:Y:S05]  /*1bd0*/  @P2 BRA `(.L_x_26) ;  /* 0x0000000400182947 */ /* 0x000fea0003800000 */
[----:B------:R-:W-:-:S04]  /*1be0*/  LOP3.LUT P2, RZ, R23, 0x7fffffff, RZ, 0xc0, !PT ;  /* 0x7fffffff17ff7812 */ /* 0x000fc8000784c0ff */
[----:B------:R-:W-:-:S13]  /*1bf0*/  PLOP3.LUT P1, PT, P1, P2, PT, 0x2f, 0xf2 ;  /* 0x0000000000f2781c */ /* 0x000fda0000f24577 */
[----:B------:R-:W-:Y:S05]  /*1c00*/  @P1 BRA `(.L_x_27) ;  /* 0x0000000400001947 */ /* 0x000fea0003800000 */
[----:B------:R-:W-:Y:S02]  /*1c10*/  ISETP.GE.AND P1, PT, R22, RZ, PT ;  /* 0x000000ff1600720c */ /* 0x000fe40003f26270 */
[----:B------:R-:W-:-:S11]  /*1c20*/  ISETP.GE.AND P2, PT, R24, RZ, PT ;  /* 0x000000ff1800720c */ /* 0x000fd60003f46270 */
[----:B------:R-:W-:Y:S01]  /*1c30*/  @P1 IMAD.MOV.U32 R20, RZ, RZ, RZ ;  /* 0x000000ffff141224 */ /* 0x000fe200078e00ff */
[----:B------:R-:W-:Y:S01]  /*1c40*/  @!P1 MOV R20, 0xffffffc0 ;  /* 0xffffffc000149802 */ /* 0x000fe20000000f00 */
[----:B------:R-:W-:Y:S01]  /*1c50*/  @!P1 FFMA R0, R0, 1.84467440737095516160e+19, RZ ;  /* 0x5f80000000009823 */ /* 0x000fe200000000ff */
[----:B------:R-:W-:-:S03]  /*1c60*/  @!P2 FFMA R23, R3, 1.84467440737095516160e+19, RZ ;  /* 0x5f8000000317a823 */ /* 0x000fc600000000ff */
[----:B------:R-:W-:-:S07]  /*1c70*/  @!P2 VIADD R20, R20, 0x40 ;  /* 0x000000401414a836 */ /* 0x000fce0000000000 */
.L_x_23:
[----:B------:R-:W-:Y:S01]  /*1c80*/  LEA R22, R19, 0xc0800000, 0x17 ;  /* 0xc080000013167811 */ /* 0x000fe200078eb8ff */
[----:B------:R-:W-:Y:S04]  /*1c90*/  BSSY.RECONVERGENT B2, `(.L_x_28) ;  /* 0x0000036000027945 */ /* 0x000fe80003800200 */
[----:B------:R-:W-:Y:S01]  /*1ca0*/  IMAD.IADD R24, R23, 0x1, -R22 ;  /* 0x0000000117187824 */ /* 0x000fe200078e0a16 */
[----:B------:R-:W-:-:S03]  /*1cb0*/  IADD3 R23, PT, PT, R21, -0x7f, RZ ;  /* 0xffffff8115177810 */ /* 0x000fc60007ffe0ff */
[----:B------:R-:W0:Y:S01]  /*1cc0*/  MUFU.RCP R22, R24 ;  /* 0x0000001800167308 */ /* 0x000e220000001000 */
[----:B------:R-:W-:Y:S01]  /*1cd0*/  FADD.FTZ R25, -R24, -RZ ;  /* 0x800000ff18197221 */ /* 0x000fe20000010100 */
[C---:B------:R-:W-:Y:S01]  /*1ce0*/  IMAD R0, R23.reuse, -0x800000, R0 ;  /* 0xff80000017007824 */ /* 0x040fe200078e0200 */
[----:B------:R-:W-:-:S05]  /*1cf0*/  IADD3 R23, PT, PT, R23, 0x7f, -R19 ;  /* 0x0000007f17177810 */ /* 0x000fca0007ffe813 */
[----:B------:R-:W-:Y:S02]  /*1d00*/  IMAD.IADD R23, R23, 0x1, R20 ;  /* 0x0000000117177824 */ /* 0x000fe400078e0214 */
[----:B0-----:R-:W-:-:S04]  /*1d10*/  FFMA R21, R22, R25, 1 ;  /* 0x3f80000016157423 */ /* 0x001fc80000000019 */
[----:B------:R-:W-:-:S04]  /*1d20*/  FFMA R21, R22, R21, R22 ;  /* 0x0000001516157223 */ /* 0x000fc80000000016 */
[----:B------:R-:W-:-:S04]  /*1d30*/  FFMA R22, R0, R21, RZ ;  /* 0x0000001500167223 */ /* 0x000fc800000000ff */
[----:B------:R-:W-:-:S04]  /*1d40*/  FFMA R26, R25, R22, R0 ;  /* 0x00000016191a7223 */ /* 0x000fc80000000000 */
[----:B------:R-:W-:-:S04]  /*1d50*/  FFMA R22, R21, R26, R22 ;  /* 0x0000001a15167223 */ /* 0x000fc80000000016 */
[----:B------:R-:W-:-:S04]  /*1d60*/  FFMA R25, R25, R22, R0 ;  /* 0x0000001619197223 */ /* 0x000fc80000000000 */
[----:B------:R-:W-:-:S05]  /*1d70*/  FFMA R0, R21, R25, R22 ;  /* 0x0000001915007223 */ /* 0x000fca0000000016 */
[----:B------:R-:W-:-:S04]  /*1d80*/  SHF.R.U32.HI R19, RZ, 0x17, R0 ;  /* 0x00000017ff137819 */ /* 0x000fc80000011600 */
[----:B------:R-:W-:-:S05]  /*1d90*/  LOP3.LUT R19, R19, 0xff, RZ, 0xc0, !PT ;  /* 0x000000ff13137812 */ /* 0x000fca00078ec0ff */
[----:B------:R-:W-:-:S05]  /*1da0*/  IMAD.IADD R19, R19, 0x1, R23 ;  /* 0x0000000113137824 */ /* 0x000fca00078e0217 */
[----:B------:R-:W-:-:S04]  /*1db0*/  IADD3 R20, PT, PT, R19, -0x1, RZ ;  /* 0xffffffff13147810 */ /* 0x000fc80007ffe0ff */
[----:B------:R-:W-:-:S13]  /*1dc0*/  ISETP.GE.U32.AND P1, PT, R20, 0xfe, PT ;  /* 0x000000fe1400780c */ /* 0x000fda0003f26070 */
[----:B------:R-:W-:Y:S05]  /*1dd0*/  @!P1 BRA `(.L_x_29) ;  /* 0x0000000000809947 */ /* 0x000fea0003800000 */
[----:B------:R-:W-:-:S13]  /*1de0*/  ISETP.GT.AND P1, PT, R19, 0xfe, PT ;  /* 0x000000fe1300780c */ /* 0x000fda0003f24270 */
[----:B------:R-:W-:Y:S05]  /*1df0*/  @P1 BRA `(.L_x_30) ;  /* 0x00000000006c1947 */ /* 0x000fea0003800000 */
[----:B------:R-:W-:-:S13]  /*1e00*/  ISETP.GE.AND P1, PT, R19, 0x1, PT ;  /* 0x000000011300780c */ /* 0x000fda0003f26270 */
[----:B------:R-:W-:Y:S05]  /*1e10*/  @P1 BRA `(.L_x_31) ;  /* 0x0000000000741947 */ /* 0x000fea0003800000 */
[----:B------:R-:W-:Y:S02]  /*1e20*/  ISETP.GE.AND P1, PT, R19, -0x18, PT ;  /* 0xffffffe81300780c */ /* 0x000fe40003f26270 */
[----:B------:R-:W-:-:S11]  /*1e30*/  LOP3.LUT R0, R0, 0x80000000, RZ, 0xc0, !PT ;  /* 0x8000000000007812 */ /* 0x000fd600078ec0ff */
[----:B------:R-:W-:Y:S05]  /*1e40*/  @!P1 BRA `(.L_x_31) ;  /* 0x0000000000689947 */ /* 0x000fea0003800000 */
[-CC-:B------:R-:W-:Y:S01]  /*1e50*/  FFMA.RZ R20, R21, R25.reuse, R22.reuse ;  /* 0x0000001915147223 */ /* 0x180fe2000000c016 */
[C---:B------:R-:W-:Y:S02]  /*1e60*/  ISETP.NE.AND P3, PT, R19.reuse, RZ, PT ;  /* 0x000000ff1300720c */ /* 0x040fe40003f65270 */
[----:B------:R-:W-:Y:S02]  /*1e70*/  ISETP.NE.AND P2, PT, R19, RZ, PT ;  /* 0x000000ff1300720c */ /* 0x000fe40003f45270 */
[----:B------:R-:W-:Y:S01]  /*1e80*/  LOP3.LUT R23, R20, 0x7fffff, RZ, 0xc0, !PT ;  /* 0x007fffff14177812 */ /* 0x000fe200078ec0ff */
[CCC-:B------:R-:W-:Y:S01]  /*1e90*/  FFMA.RP R20, R21.reuse, R25.reuse, R22.reuse ;  /* 0x0000001915147223 */ /* 0x1c0fe20000008016 */
[----:B------:R-:W-:Y:S01]  /*1ea0*/  FFMA.RM R21, R21, R25, R22 ;  /* 0x0000001915157223 */ /* 0x000fe20000004016 */
[----:B------:R-:W-:Y:S01]  /*1eb0*/  VIADD R22, R19, 0x20 ;  /* 0x0000002013167836 */ /* 0x000fe20000000000 */
[----:B------:R-:W-:Y:S01]  /*1ec0*/  LOP3.LUT R23, R23, 0x800000, RZ, 0xfc, !PT ;  /* 0x0080000017177812 */ /* 0x000fe200078efcff */
[----:B------:R-:W-:-:S02]  /*1ed0*/  IMAD.MOV R19, RZ, RZ, -R19 ;  /* 0x000000ffff137224 */ /* 0x000fc400078e0a13 */
[----:B------:R-:W-:Y:S02]  /*1ee0*/  FSETP.NEU.FTZ.AND P1, PT, R20, R21, PT ;  /* 0x000000151400720b */ /* 0x000fe40003f3d000 */
[----:B------:R-:W-:Y:S02]  /*1ef0*/  SHF.L.U32 R22, R23, R22, RZ ;  /* 0x0000001617167219 */ /* 0x000fe400000006ff */
[----:B------:R-:W-:Y:S02]  /*1f00*/  SEL R20, R19, RZ, P3 ;  /* 0x000000ff13147207 */ /* 0x000fe40001800000 */
[----:B------:R-:W-:Y:S02]  /*1f10*/  ISETP.NE.AND P2, PT, R22, RZ, P2 ;  /* 0x000000ff1600720c */ /* 0x000fe40001745270 */
[----:B------:R-:W-:Y:S02]  /*1f20*/  SHF.R.U32.HI R20, RZ, R20, R23 ;  /* 0x00000014ff147219 */ /* 0x000fe40000011617 */
[----:B------:R-:W-:-:S02]  /*1f30*/  PLOP3.LUT P1, PT, P1, P2, PT, 0xf8, 0x8f ;  /* 0x00000000008f781c */ /* 0x000fc40000f25f70 */
[----:B------:R-:W-:Y:S02]  /*1f40*/  SHF.R.U32.HI R22, RZ, 0x1, R20 ;  /* 0x00000001ff167819 */ /* 0x000fe40000011614 */
[----:B------:R-:W-:-:S04]  /*1f50*/  SEL R19, RZ, 0x1, !P1 ;  /* 0x00000001ff137807 */ /* 0x000fc80004800000 */
[----:B------:R-:W-:-:S04]  /*1f60*/  LOP3.LUT R19, R19, 0x1, R22, 0xf8, !PT ;  /* 0x0000000113137812 */ /* 0x000fc800078ef816 */
[----:B------:R-:W-:-:S04]  /*1f70*/  LOP3.LUT R19, R19, R20, RZ, 0xc0, !PT ;  /* 0x0000001413137212 */ /* 0x000fc800078ec0ff */
[----:B------:R-:W-:-:S04]  /*1f80*/  IADD3 R19, PT, PT, R22, R19, RZ ;  /* 0x0000001316137210 */ /* 0x000fc80007ffe0ff */
[----:B------:R-:W-:Y:S01]  /*1f90*/  LOP3.LUT R0, R19, R0, RZ, 0xfc, !PT ;  /* 0x0000000013007212 */ /* 0x000fe200078efcff */
[----:B------:R-:W-:Y:S06]  /*1fa0*/  BRA `(.L_x_31) ;  /* 0x0000000000107947 */ /* 0x000fec0003800000 */
.L_x_30:
[----:B------:R-:W-:-:S04]  /*1fb0*/  LOP3.LUT R0, R0, 0x80000000, RZ, 0xc0, !PT ;  /* 0x8000000000007812 */ /* 0x000fc800078ec0ff */
[----:B------:R-:W-:Y:S01]  /*1fc0*/  LOP3.LUT R0, R0, 0x7f800000, RZ, 0xfc, !PT ;  /* 0x7f80000000007812 */ /* 0x000fe200078efcff */
[----:B------:R-:W-:Y:S06]  /*1fd0*/  BRA `(.L_x_31) ;  /* 0x0000000000047947 */ /* 0x000fec0003800000 */
.L_x_29:
[----:B------:R-:W-:-:S07]  /*1fe0*/  IMAD R0, R23, 0x800000, R0 ;  /* 0x0080000017007824 */ /* 0x000fce00078e0200 */
.L_x_31:
[----:B------:R-:W-:Y:S05]  /*1ff0*/  BSYNC.RECONVERGENT B2 ;  /* 0x0000000000027941 */ /* 0x000fea0003800200 */
.L_x_28:
[----:B------:R-:W-:Y:S05]  /*2000*/  BRA `(.L_x_32) ;  /* 0x0000000000207947 */ /* 0x000fea0003800000 */
.L_x_27:
[----:B------:R-:W-:-:S04]  /*2010*/  LOP3.LUT R0, R23, 0x80000000, R0, 0x48, !PT ;  /* 0x8000000017007812 */ /* 0x000fc800078e4800 */
[----:B------:R-:W-:Y:S01]  /*2020*/  LOP3.LUT R0, R0, 0x7f800000, RZ, 0xfc, !PT ;  /* 0x7f80000000007812 */ /* 0x000fe200078efcff */
[----:B------:R-:W-:Y:S06]  /*2030*/  BRA `(.L_x_32) ;  /* 0x0000000000147947 */ /* 0x000fec0003800000 */
.L_x_26:
[----:B------:R-:W-:Y:S01]  /*2040*/  LOP3.LUT R0, R23, 0x80000000, R0, 0x48, !PT ;  /* 0x8000000017007812 */ /* 0x000fe200078e4800 */
[----:B------:R-:W-:Y:S06]  /*2050*/  BRA `(.L_x_32) ;  /* 0x00000000000c7947 */ /* 0x000fec0003800000 */
.L_x_25:
[----:B------:R-:W0:Y:S01]  /*2060*/  MUFU.RSQ R0, -QNAN ;  /* 0xffc0000000007908 */ /* 0x000e220000001400 */
[----:B------:R-:W-:Y:S05]  /*2070*/  BRA `(.L_x_32) ;  /* 0x0000000000047947 */ /* 0x000fea0003800000 */
.L_x_24:
[----:B------:R-:W-:-:S07]  /*2080*/  FADD.FTZ R0, R0, R3 ;  /* 0x0000000300007221 */ /* 0x000fce0000010000 */
.L_x_32:
[----:B------:R-:W-:Y:S05]  /*2090*/  BSYNC.RECONVERGENT B1 ;  /* 0x0000000000017941 */ /* 0x000fea0003800200 */
.L_x_22:
[----:B------:R-:W-:-:S04]  /*20a0*/  HFMA2 R19, -RZ, RZ, 0, 0 ;  /* 0x00000000ff137431 */ /* 0x000fc800000001ff */
[----:B0-----:R-:W-:Y:S05]  /*20b0*/  RET.REL.NODEC R18 `(scatter_joint_hist) ;  /* 0xffffffdc12d07950 */ /* 0x001fea0003c3ffff */
.L_x_33:
[----:B------:R-:W-:-:S00]  /*20c0*/  BRA `(.L_x_33) ;  /* 0xfffffffc00fc7947 */ /* 0x000fc0000383ffff */
[----:B------:R-:W-:-:S00]  /*20d0*/  NOP ;  /* 0x0000000000007918 */ /* 0x000fc00000000000 */
        /* <DEDUP_REMOVED lines=10> */
.L_x_34:


//--------------------- .nv.shared.reserved.0     --------------------------
	.section	.nv.shared.reserved.0,"aw",@nobits
	.weak		__nv_reservedSMEM_offset_0_alias
	.size		__nv_reservedSMEM_offset_0_alias, 0, 64
	.other		__nv_reservedSMEM_offset_0_alias,@"STO_CUDA_RESERVED_SHARED STV_DEFAULT"
__nv_reservedSMEM_offset_0_alias:
	.zero		0
	.zero		64


//--------------------- .nv.constant0.scatter_joint_hist --------------------------
	.section	.nv.constant0.scatter_joint_hist,"a",@progbits
	.sectionflags	@""
	.align	4
.nv.constant0.scatter_joint_hist:
	.zero		984


//--------------------- SYMBOLS --------------------------

	.type		.nv.reservedSmem.offset0,@object
	.size		.nv.reservedSmem.offset0,0x4
